//
// Generated by NVIDIA NVVM Compiler
//
// Compiler Build ID: CL-36424714
// Cuda compilation tools, release 13.0, V13.0.88
// Based on NVVM 20.0.0
//

.version 9.0
.target sm_100
.address_size 64

	// .globl	_Z22sumMatrixOnGPU_1D1D_v1PfS_S_ii

.visible .entry _Z22sumMatrixOnGPU_1D1D_v1PfS_S_ii(
	.param .u64 .ptr .align 1 _Z22sumMatrixOnGPU_1D1D_v1PfS_S_ii_param_0,
	.param .u64 .ptr .align 1 _Z22sumMatrixOnGPU_1D1D_v1PfS_S_ii_param_1,
	.param .u64 .ptr .align 1 _Z22sumMatrixOnGPU_1D1D_v1PfS_S_ii_param_2,
	.param .u32 _Z22sumMatrixOnGPU_1D1D_v1PfS_S_ii_param_3,
	.param .u32 _Z22sumMatrixOnGPU_1D1D_v1PfS_S_ii_param_4
)
{
	.reg .b32 	%r<5>;
	.reg .b32 	%f<4>;
	.reg .b64 	%rd<11>;

	ld.param.u64 	%rd1, [_Z22sumMatrixOnGPU_1D1D_v1PfS_S_ii_param_0];
	ld.param.u64 	%rd2, [_Z22sumMatrixOnGPU_1D1D_v1PfS_S_ii_param_1];
	ld.param.u64 	%rd3, [_Z22sumMatrixOnGPU_1D1D_v1PfS_S_ii_param_2];
	cvta.to.global.u64 	%rd4, %rd3;
	cvta.to.global.u64 	%rd5, %rd2;
	cvta.to.global.u64 	%rd6, %rd1;
	mov.u32 	%r1, %tid.x;
	mov.u32 	%r2, %ctaid.x;
	mov.u32 	%r3, %ntid.x;
	mad.lo.s32 	%r4, %r2, %r3, %r1;
	mul.wide.u32 	%rd7, %r4, 4;
	add.s64 	%rd8, %rd6, %rd7;
	ld.global.f32 	%f1, [%rd8];
	add.s64 	%rd9, %rd5, %rd7;
	ld.global.f32 	%f2, [%rd9];
	add.f32 	%f3, %f1, %f2;
	add.s64 	%rd10, %rd4, %rd7;
	st.global.f32 	[%rd10], %f3;
	ret;

}
	// .globl	_Z22sumMatrixOnGPU_1D1D_v2PfS_S_ii
.visible .entry _Z22sumMatrixOnGPU_1D1D_v2PfS_S_ii(
	.param .u64 .ptr .align 1 _Z22sumMatrixOnGPU_1D1D_v2PfS_S_ii_param_0,
	.param .u64 .ptr .align 1 _Z22sumMatrixOnGPU_1D1D_v2PfS_S_ii_param_1,
	.param .u64 .ptr .align 1 _Z22sumMatrixOnGPU_1D1D_v2PfS_S_ii_param_2,
	.param .u32 _Z22sumMatrixOnGPU_1D1D_v2PfS_S_ii_param_3,
	.param .u32 _Z22sumMatrixOnGPU_1D1D_v2PfS_S_ii_param_4
)
{
	.reg .pred 	%p<12>;
	.reg .b32 	%r<38>;
	.reg .b32 	%f<88>;
	.reg .b64 	%rd<101>;

	ld.param.u64 	%rd4, [_Z22sumMatrixOnGPU_1D1D_v2PfS_S_ii_param_0];
	ld.param.u64 	%rd5, [_Z22sumMatrixOnGPU_1D1D_v2PfS_S_ii_param_1];
	ld.param.u64 	%rd6, [_Z22sumMatrixOnGPU_1D1D_v2PfS_S_ii_param_2];
	ld.param.u32 	%r23, [_Z22sumMatrixOnGPU_1D1D_v2PfS_S_ii_param_3];
	ld.param.u32 	%r24, [_Z22sumMatrixOnGPU_1D1D_v2PfS_S_ii_param_4];
	cvta.to.global.u64 	%rd1, %rd6;
	cvta.to.global.u64 	%rd2, %rd5;
	cvta.to.global.u64 	%rd3, %rd4;
	mov.u32 	%r25, %tid.x;
	mov.u32 	%r26, %ctaid.x;
	mov.u32 	%r27, %ntid.x;
	mad.lo.s32 	%r1, %r26, %r27, %r25;
	setp.ge.u32 	%p1, %r1, %r23;
	setp.lt.s32 	%p2, %r24, 1;
	or.pred  	%p3, %p1, %p2;
	@%p3 bra 	$L__BB1_13;
	and.b32  	%r2, %r24, 15;
	setp.lt.u32 	%p4, %r24, 16;
	mov.b32 	%r34, 0;
	@%p4 bra 	$L__BB1_4;
	and.b32  	%r34, %r24, 2147483632;
	neg.s32 	%r32, %r34;
	shl.b32 	%r5, %r23, 4;
	mul.wide.s32 	%rd11, %r23, 4;
	mov.u32 	%r31, %r1;
$L__BB1_3:
	.pragma "nounroll";
	mul.wide.s32 	%rd7, %r31, 4;
	add.s64 	%rd8, %rd3, %rd7;
	ld.global.f32 	%f1, [%rd8];
	add.s64 	%rd9, %rd2, %rd7;
	ld.global.f32 	%f2, [%rd9];
	add.f32 	%f3, %f1, %f2;
	add.s64 	%rd10, %rd1, %rd7;
	st.global.f32 	[%rd10], %f3;
	add.s64 	%rd12, %rd8, %rd11;
	ld.global.f32 	%f4, [%rd12];
	add.s64 	%rd13, %rd9, %rd11;
	ld.global.f32 	%f5, [%rd13];
	add.f32 	%f6, %f4, %f5;
	add.s64 	%rd14, %rd10, %rd11;
	st.global.f32 	[%rd14], %f6;
	add.s64 	%rd15, %rd12, %rd11;
	ld.global.f32 	%f7, [%rd15];
	add.s64 	%rd16, %rd13, %rd11;
	ld.global.f32 	%f8, [%rd16];
	add.f32 	%f9, %f7, %f8;
	add.s64 	%rd17, %rd14, %rd11;
	st.global.f32 	[%rd17], %f9;
	add.s64 	%rd18, %rd15, %rd11;
	ld.global.f32 	%f10, [%rd18];
	add.s64 	%rd19, %rd16, %rd11;
	ld.global.f32 	%f11, [%rd19];
	add.f32 	%f12, %f10, %f11;
	add.s64 	%rd20, %rd17, %rd11;
	st.global.f32 	[%rd20], %f12;
	add.s64 	%rd21, %rd18, %rd11;
	ld.global.f32 	%f13, [%rd21];
	add.s64 	%rd22, %rd19, %rd11;
	ld.global.f32 	%f14, [%rd22];
	add.f32 	%f15, %f13, %f14;
	add.s64 	%rd23, %rd20, %rd11;
	st.global.f32 	[%rd23], %f15;
	add.s64 	%rd24, %rd21, %rd11;
	ld.global.f32 	%f16, [%rd24];
	add.s64 	%rd25, %rd22, %rd11;
	ld.global.f32 	%f17, [%rd25];
	add.f32 	%f18, %f16, %f17;
	add.s64 	%rd26, %rd23, %rd11;
	st.global.f32 	[%rd26], %f18;
	add.s64 	%rd27, %rd24, %rd11;
	ld.global.f32 	%f19, [%rd27];
	add.s64 	%rd28, %rd25, %rd11;
	ld.global.f32 	%f20, [%rd28];
	add.f32 	%f21, %f19, %f20;
	add.s64 	%rd29, %rd26, %rd11;
	st.global.f32 	[%rd29], %f21;
	add.s64 	%rd30, %rd27, %rd11;
	ld.global.f32 	%f22, [%rd30];
	add.s64 	%rd31, %rd28, %rd11;
	ld.global.f32 	%f23, [%rd31];
	add.f32 	%f24, %f22, %f23;
	add.s64 	%rd32, %rd29, %rd11;
	st.global.f32 	[%rd32], %f24;
	add.s64 	%rd33, %rd30, %rd11;
	ld.global.f32 	%f25, [%rd33];
	add.s64 	%rd34, %rd31, %rd11;
	ld.global.f32 	%f26, [%rd34];
	add.f32 	%f27, %f25, %f26;
	add.s64 	%rd35, %rd32, %rd11;
	st.global.f32 	[%rd35], %f27;
	add.s64 	%rd36, %rd33, %rd11;
	ld.global.f32 	%f28, [%rd36];
	add.s64 	%rd37, %rd34, %rd11;
	ld.global.f32 	%f29, [%rd37];
	add.f32 	%f30, %f28, %f29;
	add.s64 	%rd38, %rd35, %rd11;
	st.global.f32 	[%rd38], %f30;
	add.s64 	%rd39, %rd36, %rd11;
	ld.global.f32 	%f31, [%rd39];
	add.s64 	%rd40, %rd37, %rd11;
	ld.global.f32 	%f32, [%rd40];
	add.f32 	%f33, %f31, %f32;
	add.s64 	%rd41, %rd38, %rd11;
	st.global.f32 	[%rd41], %f33;
	add.s64 	%rd42, %rd39, %rd11;
	ld.global.f32 	%f34, [%rd42];
	add.s64 	%rd43, %rd40, %rd11;
	ld.global.f32 	%f35, [%rd43];
	add.f32 	%f36, %f34, %f35;
	add.s64 	%rd44, %rd41, %rd11;
	st.global.f32 	[%rd44], %f36;
	add.s64 	%rd45, %rd42, %rd11;
	ld.global.f32 	%f37, [%rd45];
	add.s64 	%rd46, %rd43, %rd11;
	ld.global.f32 	%f38, [%rd46];
	add.f32 	%f39, %f37, %f38;
	add.s64 	%rd47, %rd44, %rd11;
	st.global.f32 	[%rd47], %f39;
	add.s64 	%rd48, %rd45, %rd11;
	ld.global.f32 	%f40, [%rd48];
	add.s64 	%rd49, %rd46, %rd11;
	ld.global.f32 	%f41, [%rd49];
	add.f32 	%f42, %f40, %f41;
	add.s64 	%rd50, %rd47, %rd11;
	st.global.f32 	[%rd50], %f42;
	add.s64 	%rd51, %rd48, %rd11;
	ld.global.f32 	%f43, [%rd51];
	add.s64 	%rd52, %rd49, %rd11;
	ld.global.f32 	%f44, [%rd52];
	add.f32 	%f45, %f43, %f44;
	add.s64 	%rd53, %rd50, %rd11;
	st.global.f32 	[%rd53], %f45;
	add.s64 	%rd54, %rd51, %rd11;
	ld.global.f32 	%f46, [%rd54];
	add.s64 	%rd55, %rd52, %rd11;
	ld.global.f32 	%f47, [%rd55];
	add.f32 	%f48, %f46, %f47;
	add.s64 	%rd56, %rd53, %rd11;
	st.global.f32 	[%rd56], %f48;
	add.s32 	%r32, %r32, 16;
	add.s32 	%r31, %r31, %r5;
	setp.ne.s32 	%p5, %r32, 0;
	@%p5 bra 	$L__BB1_3;
$L__BB1_4:
	setp.eq.s32 	%p6, %r2, 0;
	@%p6 bra 	$L__BB1_13;
	and.b32  	%r11, %r24, 7;
	setp.lt.u32 	%p7, %r2, 8;
	@%p7 bra 	$L__BB1_7;
	mad.lo.s32 	%r29, %r34, %r23, %r1;
	mul.wide.s32 	%rd57, %r29, 4;
	add.s64 	%rd58, %rd3, %rd57;
	ld.global.f32 	%f49, [%rd58];
	add.s64 	%rd59, %rd2, %rd57;
	ld.global.f32 	%f50, [%rd59];
	add.f32 	%f51, %f49, %f50;
	add.s64 	%rd60, %rd1, %rd57;
	st.global.f32 	[%rd60], %f51;
	mul.wide.s32 	%rd61, %r23, 4;
	add.s64 	%rd62, %rd58, %rd61;
	ld.global.f32 	%f52, [%rd62];
	add.s64 	%rd63, %rd59, %rd61;
	ld.global.f32 	%f53, [%rd63];
	add.f32 	%f54, %f52, %f53;
	add.s64 	%rd64, %rd60, %rd61;
	st.global.f32 	[%rd64], %f54;
	add.s64 	%rd65, %rd62, %rd61;
	ld.global.f32 	%f55, [%rd65];
	add.s64 	%rd66, %rd63, %rd61;
	ld.global.f32 	%f56, [%rd66];
	add.f32 	%f57, %f55, %f56;
	add.s64 	%rd67, %rd64, %rd61;
	st.global.f32 	[%rd67], %f57;
	add.s64 	%rd68, %rd65, %rd61;
	ld.global.f32 	%f58, [%rd68];
	add.s64 	%rd69, %rd66, %rd61;
	ld.global.f32 	%f59, [%rd69];
	add.f32 	%f60, %f58, %f59;
	add.s64 	%rd70, %rd67, %rd61;
	st.global.f32 	[%rd70], %f60;
	add.s64 	%rd71, %rd68, %rd61;
	ld.global.f32 	%f61, [%rd71];
	add.s64 	%rd72, %rd69, %rd61;
	ld.global.f32 	%f62, [%rd72];
	add.f32 	%f63, %f61, %f62;
	add.s64 	%rd73, %rd70, %rd61;
	st.global.f32 	[%rd73], %f63;
	add.s64 	%rd74, %rd71, %rd61;
	ld.global.f32 	%f64, [%rd74];
	add.s64 	%rd75, %rd72, %rd61;
	ld.global.f32 	%f65, [%rd75];
	add.f32 	%f66, %f64, %f65;
	add.s64 	%rd76, %rd73, %rd61;
	st.global.f32 	[%rd76], %f66;
	add.s64 	%rd77, %rd74, %rd61;
	ld.global.f32 	%f67, [%rd77];
	add.s64 	%rd78, %rd75, %rd61;
	ld.global.f32 	%f68, [%rd78];
	add.f32 	%f69, %f67, %f68;
	add.s64 	%rd79, %rd76, %rd61;
	st.global.f32 	[%rd79], %f69;
	add.s64 	%rd80, %rd77, %rd61;
	ld.global.f32 	%f70, [%rd80];
	add.s64 	%rd81, %rd78, %rd61;
	ld.global.f32 	%f71, [%rd81];
	add.f32 	%f72, %f70, %f71;
	add.s64 	%rd82, %rd79, %rd61;
	st.global.f32 	[%rd82], %f72;
	add.s32 	%r34, %r34, 8;
$L__BB1_7:
	setp.eq.s32 	%p8, %r11, 0;
	@%p8 bra 	$L__BB1_13;
	and.b32  	%r14, %r24, 3;
	setp.lt.u32 	%p9, %r11, 4;
	@%p9 bra 	$L__BB1_10;
	mad.lo.s32 	%r30, %r34, %r23, %r1;
	mul.wide.s32 	%rd83, %r30, 4;
	add.s64 	%rd84, %rd3, %rd83;
	ld.global.f32 	%f73, [%rd84];
	add.s64 	%rd85, %rd2, %rd83;
	ld.global.f32 	%f74, [%rd85];
	add.f32 	%f75, %f73, %f74;
	add.s64 	%rd86, %rd1, %rd83;
	st.global.f32 	[%rd86], %f75;
	mul.wide.s32 	%rd87, %r23, 4;
	add.s64 	%rd88, %rd84, %rd87;
	ld.global.f32 	%f76, [%rd88];
	add.s64 	%rd89, %rd85, %rd87;
	ld.global.f32 	%f77, [%rd89];
	add.f32 	%f78, %f76, %f77;
	add.s64 	%rd90, %rd86, %rd87;
	st.global.f32 	[%rd90], %f78;
	add.s64 	%rd91, %rd88, %rd87;
	ld.global.f32 	%f79, [%rd91];
	add.s64 	%rd92, %rd89, %rd87;
	ld.global.f32 	%f80, [%rd92];
	add.f32 	%f81, %f79, %f80;
	add.s64 	%rd93, %rd90, %rd87;
	st.global.f32 	[%rd93], %f81;
	add.s64 	%rd94, %rd91, %rd87;
	ld.global.f32 	%f82, [%rd94];
	add.s64 	%rd95, %rd92, %rd87;
	ld.global.f32 	%f83, [%rd95];
	add.f32 	%f84, %f82, %f83;
	add.s64 	%rd96, %rd93, %rd87;
	st.global.f32 	[%rd96], %f84;
	add.s32 	%r34, %r34, 4;
$L__BB1_10:
	setp.eq.s32 	%p10, %r14, 0;
	@%p10 bra 	$L__BB1_13;
	mad.lo.s32 	%r37, %r34, %r23, %r1;
	neg.s32 	%r36, %r14;
$L__BB1_12:
	.pragma "nounroll";
	mul.wide.s32 	%rd97, %r37, 4;
	add.s64 	%rd98, %rd3, %rd97;
	ld.global.f32 	%f85, [%rd98];
	add.s64 	%rd99, %rd2, %rd97;
	ld.global.f32 	%f86, [%rd99];
	add.f32 	%f87, %f85, %f86;
	add.s64 	%rd100, %rd1, %rd97;
	st.global.f32 	[%rd100], %f87;
	add.s32 	%r37, %r37, %r23;
	add.s32 	%r36, %r36, 1;
	setp.ne.s32 	%p11, %r36, 0;
	@%p11 bra 	$L__BB1_12;
$L__BB1_13:
	ret;

}
	// .globl	_Z24multiplyMatrixOnGPU_1D1DPfS_S_ii
.visible .entry _Z24multiplyMatrixOnGPU_1D1DPfS_S_ii(
	.param .u64 .ptr .align 1 _Z24multiplyMatrixOnGPU_1D1DPfS_S_ii_param_0,
	.param .u64 .ptr .align 1 _Z24multiplyMatrixOnGPU_1D1DPfS_S_ii_param_1,
	.param .u64 .ptr .align 1 _Z24multiplyMatrixOnGPU_1D1DPfS_S_ii_param_2,
	.param .u32 _Z24multiplyMatrixOnGPU_1D1DPfS_S_ii_param_3,
	.param .u32 _Z24multiplyMatrixOnGPU_1D1DPfS_S_ii_param_4
)
{
	.reg .pred 	%p<22>;
	.reg .b32 	%r<117>;
	.reg .b32 	%f<67>;
	.reg .b64 	%rd<87>;

	ld.param.u64 	%rd4, [_Z24multiplyMatrixOnGPU_1D1DPfS_S_ii_param_0];
	ld.param.u64 	%rd5, [_Z24multiplyMatrixOnGPU_1D1DPfS_S_ii_param_1];
	ld.param.u64 	%rd6, [_Z24multiplyMatrixOnGPU_1D1DPfS_S_ii_param_2];
	ld.param.u32 	%r53, [_Z24multiplyMatrixOnGPU_1D1DPfS_S_ii_param_3];
	ld.param.u32 	%r54, [_Z24multiplyMatrixOnGPU_1D1DPfS_S_ii_param_4];
	cvta.to.global.u64 	%rd1, %rd5;
	cvta.to.global.u64 	%rd2, %rd4;
	cvta.to.global.u64 	%rd3, %rd6;
	mov.u32 	%r1, %tid.x;
	mov.u32 	%r55, %ctaid.x;
	mov.u32 	%r56, %ntid.x;
	mul.lo.s32 	%r2, %r55, %r56;
	add.s32 	%r3, %r2, %r1;
	setp.ge.u32 	%p1, %r3, %r53;
	setp.lt.s32 	%p2, %r54, 1;
	or.pred  	%p3, %p1, %p2;
	@%p3 bra 	$L__BB2_26;
	setp.lt.s32 	%p4, %r53, 1;
	@%p4 bra 	$L__BB2_15;
	and.b32  	%r4, %r53, 7;
	and.b32  	%r5, %r53, 2147483640;
	neg.s32 	%r6, %r5;
	add.s32 	%r80, %r1, %r53;
	add.s32 	%r7, %r80, %r2;
	shl.b32 	%r8, %r53, 3;
	shl.b32 	%r81, %r53, 1;
	add.s32 	%r9, %r3, %r81;
	mad.lo.s32 	%r10, %r53, 3, %r3;
	shl.b32 	%r82, %r53, 2;
	add.s32 	%r11, %r3, %r82;
	mad.lo.s32 	%r12, %r53, 5, %r3;
	mad.lo.s32 	%r13, %r53, 6, %r3;
	mad.lo.s32 	%r14, %r53, 7, %r3;
	mov.b32 	%r99, 0;
$L__BB2_3:
	add.s32 	%r84, %r53, -1;
	setp.lt.u32 	%p13, %r84, 7;
	mul.lo.s32 	%r16, %r99, %r53;
	mov.f32 	%f66, 0f00000000;
	mov.b32 	%r111, 0;
	@%p13 bra 	$L__BB2_6;
	mov.f32 	%f66, 0f00000000;
	mov.u32 	%r100, %r16;
	mov.u32 	%r101, %r3;
	mov.u32 	%r102, %r14;
	mov.u32 	%r103, %r13;
	mov.u32 	%r104, %r12;
	mov.u32 	%r105, %r11;
	mov.u32 	%r106, %r10;
	mov.u32 	%r107, %r9;
	mov.u32 	%r108, %r7;
	mov.u32 	%r109, %r6;
$L__BB2_5:
	.pragma "nounroll";
	mul.wide.u32 	%rd37, %r100, 4;
	add.s64 	%rd38, %rd2, %rd37;
	ld.global.f32 	%f16, [%rd38];
	mul.wide.u32 	%rd39, %r101, 4;
	add.s64 	%rd40, %rd1, %rd39;
	ld.global.f32 	%f17, [%rd40];
	fma.rn.f32 	%f18, %f16, %f17, %f66;
	ld.global.f32 	%f19, [%rd38+4];
	mul.wide.u32 	%rd41, %r108, 4;
	add.s64 	%rd42, %rd1, %rd41;
	ld.global.f32 	%f20, [%rd42];
	fma.rn.f32 	%f21, %f19, %f20, %f18;
	ld.global.f32 	%f22, [%rd38+8];
	mul.wide.u32 	%rd43, %r107, 4;
	add.s64 	%rd44, %rd1, %rd43;
	ld.global.f32 	%f23, [%rd44];
	fma.rn.f32 	%f24, %f22, %f23, %f21;
	ld.global.f32 	%f25, [%rd38+12];
	mul.wide.u32 	%rd45, %r106, 4;
	add.s64 	%rd46, %rd1, %rd45;
	ld.global.f32 	%f26, [%rd46];
	fma.rn.f32 	%f27, %f25, %f26, %f24;
	ld.global.f32 	%f28, [%rd38+16];
	mul.wide.u32 	%rd47, %r105, 4;
	add.s64 	%rd48, %rd1, %rd47;
	ld.global.f32 	%f29, [%rd48];
	fma.rn.f32 	%f30, %f28, %f29, %f27;
	ld.global.f32 	%f31, [%rd38+20];
	mul.wide.u32 	%rd49, %r104, 4;
	add.s64 	%rd50, %rd1, %rd49;
	ld.global.f32 	%f32, [%rd50];
	fma.rn.f32 	%f33, %f31, %f32, %f30;
	ld.global.f32 	%f34, [%rd38+24];
	mul.wide.u32 	%rd51, %r103, 4;
	add.s64 	%rd52, %rd1, %rd51;
	ld.global.f32 	%f35, [%rd52];
	fma.rn.f32 	%f36, %f34, %f35, %f33;
	ld.global.f32 	%f37, [%rd38+28];
	mul.wide.u32 	%rd53, %r102, 4;
	add.s64 	%rd54, %rd1, %rd53;
	ld.global.f32 	%f38, [%rd54];
	fma.rn.f32 	%f66, %f37, %f38, %f36;
	add.s32 	%r109, %r109, 8;
	add.s32 	%r108, %r108, %r8;
	add.s32 	%r107, %r107, %r8;
	add.s32 	%r106, %r106, %r8;
	add.s32 	%r105, %r105, %r8;
	add.s32 	%r104, %r104, %r8;
	add.s32 	%r103, %r103, %r8;
	add.s32 	%r102, %r102, %r8;
	add.s32 	%r101, %r101, %r8;
	add.s32 	%r100, %r100, 8;
	setp.ne.s32 	%p14, %r109, 0;
	mov.u32 	%r111, %r5;
	@%p14 bra 	$L__BB2_5;
$L__BB2_6:
	setp.eq.s32 	%p15, %r4, 0;
	@%p15 bra 	$L__BB2_14;
	add.s32 	%r85, %r4, -1;
	setp.lt.u32 	%p16, %r85, 3;
	@%p16 bra 	$L__BB2_9;
	add.s32 	%r86, %r111, %r16;
	mul.wide.u32 	%rd55, %r86, 4;
	add.s64 	%rd56, %rd2, %rd55;
	ld.global.f32 	%f40, [%rd56];
	mad.lo.s32 	%r87, %r111, %r53, %r3;
	mul.wide.u32 	%rd57, %r87, 4;
	add.s64 	%rd58, %rd1, %rd57;
	ld.global.f32 	%f41, [%rd58];
	fma.rn.f32 	%f42, %f40, %f41, %f66;
	cvt.u64.u32 	%rd59, %r16;
	cvt.u64.u32 	%rd60, %r111;
	add.s64 	%rd61, %rd60, %rd59;
	shl.b64 	%rd62, %rd61, 2;
	add.s64 	%rd63, %rd2, %rd62;
	ld.global.f32 	%f43, [%rd63+4];
	add.s32 	%r88, %r87, %r53;
	mul.wide.u32 	%rd64, %r88, 4;
	add.s64 	%rd65, %rd1, %rd64;
	ld.global.f32 	%f44, [%rd65];
	fma.rn.f32 	%f45, %f43, %f44, %f42;
	ld.global.f32 	%f46, [%rd63+8];
	add.s32 	%r89, %r88, %r53;
	mul.wide.u32 	%rd66, %r89, 4;
	add.s64 	%rd67, %rd1, %rd66;
	ld.global.f32 	%f47, [%rd67];
	fma.rn.f32 	%f48, %f46, %f47, %f45;
	ld.global.f32 	%f49, [%rd63+12];
	add.s32 	%r90, %r89, %r53;
	mul.wide.u32 	%rd68, %r90, 4;
	add.s64 	%rd69, %rd1, %rd68;
	ld.global.f32 	%f50, [%rd69];
	fma.rn.f32 	%f66, %f49, %f50, %f48;
	add.s32 	%r111, %r111, 4;
$L__BB2_9:
	and.b32  	%r91, %r53, 3;
	setp.eq.s32 	%p17, %r91, 0;
	@%p17 bra 	$L__BB2_14;
	setp.eq.s32 	%p18, %r91, 1;
	@%p18 bra 	$L__BB2_12;
	add.s32 	%r92, %r111, %r16;
	mul.wide.u32 	%rd70, %r92, 4;
	add.s64 	%rd71, %rd2, %rd70;
	ld.global.f32 	%f52, [%rd71];
	mad.lo.s32 	%r93, %r111, %r53, %r3;
	mul.wide.u32 	%rd72, %r93, 4;
	add.s64 	%rd73, %rd1, %rd72;
	ld.global.f32 	%f53, [%rd73];
	fma.rn.f32 	%f54, %f52, %f53, %f66;
	cvt.u64.u32 	%rd74, %r16;
	cvt.u64.u32 	%rd75, %r111;
	add.s64 	%rd76, %rd75, %rd74;
	shl.b64 	%rd77, %rd76, 2;
	add.s64 	%rd78, %rd2, %rd77;
	ld.global.f32 	%f55, [%rd78+4];
	add.s32 	%r94, %r93, %r53;
	mul.wide.u32 	%rd79, %r94, 4;
	add.s64 	%rd80, %rd1, %rd79;
	ld.global.f32 	%f56, [%rd80];
	fma.rn.f32 	%f66, %f55, %f56, %f54;
	add.s32 	%r111, %r111, 2;
$L__BB2_12:
	and.b32  	%r95, %r53, 1;
	setp.eq.b32 	%p19, %r95, 1;
	not.pred 	%p20, %p19;
	@%p20 bra 	$L__BB2_14;
	add.s32 	%r96, %r111, %r16;
	mul.wide.u32 	%rd81, %r96, 4;
	add.s64 	%rd82, %rd2, %rd81;
	ld.global.f32 	%f57, [%rd82];
	mad.lo.s32 	%r97, %r111, %r53, %r3;
	mul.wide.u32 	%rd83, %r97, 4;
	add.s64 	%rd84, %rd1, %rd83;
	ld.global.f32 	%f58, [%rd84];
	fma.rn.f32 	%f66, %f57, %f58, %f66;
$L__BB2_14:
	add.s32 	%r98, %r16, %r3;
	mul.wide.u32 	%rd85, %r98, 4;
	add.s64 	%rd86, %rd3, %rd85;
	st.global.f32 	[%rd86], %f66;
	add.s32 	%r99, %r99, 1;
	setp.eq.s32 	%p21, %r99, %r54;
	@%p21 bra 	$L__BB2_26;
	bra.uni 	$L__BB2_3;
$L__BB2_15:
	and.b32  	%r43, %r54, 7;
	setp.lt.u32 	%p5, %r54, 8;
	mov.b32 	%r115, 0;
	@%p5 bra 	$L__BB2_18;
	and.b32  	%r115, %r54, 2147483640;
	mov.b32 	%r113, 0;
$L__BB2_17:
	.pragma "nounroll";
	mad.lo.s32 	%r59, %r113, %r53, %r3;
	mul.wide.u32 	%rd7, %r59, 4;
	add.s64 	%rd8, %rd3, %rd7;
	mov.b32 	%r60, 0;
	st.global.u32 	[%rd8], %r60;
	add.s32 	%r61, %r59, %r53;
	mul.wide.u32 	%rd9, %r61, 4;
	add.s64 	%rd10, %rd3, %rd9;
	st.global.u32 	[%rd10], %r60;
	add.s32 	%r62, %r61, %r53;
	mul.wide.u32 	%rd11, %r62, 4;
	add.s64 	%rd12, %rd3, %rd11;
	st.global.u32 	[%rd12], %r60;
	add.s32 	%r63, %r62, %r53;
	mul.wide.u32 	%rd13, %r63, 4;
	add.s64 	%rd14, %rd3, %rd13;
	st.global.u32 	[%rd14], %r60;
	add.s32 	%r64, %r63, %r53;
	mul.wide.u32 	%rd15, %r64, 4;
	add.s64 	%rd16, %rd3, %rd15;
	st.global.u32 	[%rd16], %r60;
	add.s32 	%r65, %r64, %r53;
	mul.wide.u32 	%rd17, %r65, 4;
	add.s64 	%rd18, %rd3, %rd17;
	st.global.u32 	[%rd18], %r60;
	add.s32 	%r66, %r65, %r53;
	mul.wide.u32 	%rd19, %r66, 4;
	add.s64 	%rd20, %rd3, %rd19;
	st.global.u32 	[%rd20], %r60;
	add.s32 	%r67, %r66, %r53;
	mul.wide.u32 	%rd21, %r67, 4;
	add.s64 	%rd22, %rd3, %rd21;
	st.global.u32 	[%rd22], %r60;
	add.s32 	%r113, %r113, 8;
	setp.ne.s32 	%p6, %r113, %r115;
	@%p6 bra 	$L__BB2_17;
$L__BB2_18:
	setp.eq.s32 	%p7, %r43, 0;
	@%p7 bra 	$L__BB2_26;
	and.b32  	%r48, %r54, 3;
	setp.lt.u32 	%p8, %r43, 4;
	@%p8 bra 	$L__BB2_21;
	mad.lo.s32 	%r68, %r115, %r53, %r3;
	mul.wide.u32 	%rd23, %r68, 4;
	add.s64 	%rd24, %rd3, %rd23;
	mov.b32 	%r69, 0;
	st.global.u32 	[%rd24], %r69;
	add.s32 	%r70, %r68, %r53;
	mul.wide.u32 	%rd25, %r70, 4;
	add.s64 	%rd26, %rd3, %rd25;
	st.global.u32 	[%rd26], %r69;
	add.s32 	%r71, %r70, %r53;
	mul.wide.u32 	%rd27, %r71, 4;
	add.s64 	%rd28, %rd3, %rd27;
	st.global.u32 	[%rd28], %r69;
	add.s32 	%r72, %r71, %r53;
	mul.wide.u32 	%rd29, %r72, 4;
	add.s64 	%rd30, %rd3, %rd29;
	st.global.u32 	[%rd30], %r69;
	add.s32 	%r115, %r115, 4;
$L__BB2_21:
	setp.eq.s32 	%p9, %r48, 0;
	@%p9 bra 	$L__BB2_26;
	setp.eq.s32 	%p10, %r48, 1;
	@%p10 bra 	$L__BB2_24;
	mad.lo.s32 	%r73, %r115, %r53, %r3;
	mul.wide.u32 	%rd31, %r73, 4;
	add.s64 	%rd32, %rd3, %rd31;
	mov.b32 	%r74, 0;
	st.global.u32 	[%rd32], %r74;
	add.s32 	%r75, %r73, %r53;
	mul.wide.u32 	%rd33, %r75, 4;
	add.s64 	%rd34, %rd3, %rd33;
	st.global.u32 	[%rd34], %r74;
	add.s32 	%r115, %r115, 2;
$L__BB2_24:
	and.b32  	%r76, %r54, 1;
	setp.eq.b32 	%p11, %r76, 1;
	not.pred 	%p12, %p11;
	@%p12 bra 	$L__BB2_26;
	mad.lo.s32 	%r77, %r115, %r53, %r3;
	mul.wide.u32 	%rd35, %r77, 4;
	add.s64 	%rd36, %rd3, %rd35;
	mov.b32 	%r78, 0;
	st.global.u32 	[%rd36], %r78;
$L__BB2_26:
	ret;

}
	// .globl	_Z31sumMatrixOnGPU_2DGrid1DBlock_v1PfS_S_ii
.visible .entry _Z31sumMatrixOnGPU_2DGrid1DBlock_v1PfS_S_ii(
	.param .u64 .ptr .align 1 _Z31sumMatrixOnGPU_2DGrid1DBlock_v1PfS_S_ii_param_0,
	.param .u64 .ptr .align 1 _Z31sumMatrixOnGPU_2DGrid1DBlock_v1PfS_S_ii_param_1,
	.param .u64 .ptr .align 1 _Z31sumMatrixOnGPU_2DGrid1DBlock_v1PfS_S_ii_param_2,
	.param .u32 _Z31sumMatrixOnGPU_2DGrid1DBlock_v1PfS_S_ii_param_3,
	.param .u32 _Z31sumMatrixOnGPU_2DGrid1DBlock_v1PfS_S_ii_param_4
)
{
	.reg .pred 	%p<12>;
	.reg .b32 	%r<38>;
	.reg .b32 	%f<88>;
	.reg .b64 	%rd<101>;

	ld.param.u64 	%rd4, [_Z31sumMatrixOnGPU_2DGrid1DBlock_v1PfS_S_ii_param_0];
	ld.param.u64 	%rd5, [_Z31sumMatrixOnGPU_2DGrid1DBlock_v1PfS_S_ii_param_1];
	ld.param.u64 	%rd6, [_Z31sumMatrixOnGPU_2DGrid1DBlock_v1PfS_S_ii_param_2];
	ld.param.u32 	%r23, [_Z31sumMatrixOnGPU_2DGrid1DBlock_v1PfS_S_ii_param_3];
	ld.param.u32 	%r24, [_Z31sumMatrixOnGPU_2DGrid1DBlock_v1PfS_S_ii_param_4];
	cvta.to.global.u64 	%rd1, %rd6;
	cvta.to.global.u64 	%rd2, %rd5;
	cvta.to.global.u64 	%rd3, %rd4;
	mov.u32 	%r25, %ctaid.x;
	mov.u32 	%r26, %ntid.x;
	mov.u32 	%r27, %tid.x;
	mad.lo.s32 	%r1, %r25, %r26, %r27;
	setp.ge.u32 	%p1, %r1, %r23;
	setp.lt.s32 	%p2, %r24, 1;
	or.pred  	%p3, %p1, %p2;
	@%p3 bra 	$L__BB3_13;
	and.b32  	%r2, %r24, 15;
	setp.lt.u32 	%p4, %r24, 16;
	mov.b32 	%r34, 0;
	@%p4 bra 	$L__BB3_4;
	and.b32  	%r34, %r24, 2147483632;
	neg.s32 	%r32, %r34;
	shl.b32 	%r5, %r23, 4;
	mul.wide.s32 	%rd11, %r23, 4;
	mov.u32 	%r31, %r1;
$L__BB3_3:
	.pragma "nounroll";
	mul.wide.s32 	%rd7, %r31, 4;
	add.s64 	%rd8, %rd3, %rd7;
	ld.global.f32 	%f1, [%rd8];
	add.s64 	%rd9, %rd2, %rd7;
	ld.global.f32 	%f2, [%rd9];
	add.f32 	%f3, %f1, %f2;
	add.s64 	%rd10, %rd1, %rd7;
	st.global.f32 	[%rd10], %f3;
	add.s64 	%rd12, %rd8, %rd11;
	ld.global.f32 	%f4, [%rd12];
	add.s64 	%rd13, %rd9, %rd11;
	ld.global.f32 	%f5, [%rd13];
	add.f32 	%f6, %f4, %f5;
	add.s64 	%rd14, %rd10, %rd11;
	st.global.f32 	[%rd14], %f6;
	add.s64 	%rd15, %rd12, %rd11;
	ld.global.f32 	%f7, [%rd15];
	add.s64 	%rd16, %rd13, %rd11;
	ld.global.f32 	%f8, [%rd16];
	add.f32 	%f9, %f7, %f8;
	add.s64 	%rd17, %rd14, %rd11;
	st.global.f32 	[%rd17], %f9;
	add.s64 	%rd18, %rd15, %rd11;
	ld.global.f32 	%f10, [%rd18];
	add.s64 	%rd19, %rd16, %rd11;
	ld.global.f32 	%f11, [%rd19];
	add.f32 	%f12, %f10, %f11;
	add.s64 	%rd20, %rd17, %rd11;
	st.global.f32 	[%rd20], %f12;
	add.s64 	%rd21, %rd18, %rd11;
	ld.global.f32 	%f13, [%rd21];
	add.s64 	%rd22, %rd19, %rd11;
	ld.global.f32 	%f14, [%rd22];
	add.f32 	%f15, %f13, %f14;
	add.s64 	%rd23, %rd20, %rd11;
	st.global.f32 	[%rd23], %f15;
	add.s64 	%rd24, %rd21, %rd11;
	ld.global.f32 	%f16, [%rd24];
	add.s64 	%rd25, %rd22, %rd11;
	ld.global.f32 	%f17, [%rd25];
	add.f32 	%f18, %f16, %f17;
	add.s64 	%rd26, %rd23, %rd11;
	st.global.f32 	[%rd26], %f18;
	add.s64 	%rd27, %rd24, %rd11;
	ld.global.f32 	%f19, [%rd27];
	add.s64 	%rd28, %rd25, %rd11;
	ld.global.f32 	%f20, [%rd28];
	add.f32 	%f21, %f19, %f20;
	add.s64 	%rd29, %rd26, %rd11;
	st.global.f32 	[%rd29], %f21;
	add.s64 	%rd30, %rd27, %rd11;
	ld.global.f32 	%f22, [%rd30];
	add.s64 	%rd31, %rd28, %rd11;
	ld.global.f32 	%f23, [%rd31];
	add.f32 	%f24, %f22, %f23;
	add.s64 	%rd32, %rd29, %rd11;
	st.global.f32 	[%rd32], %f24;
	add.s64 	%rd33, %rd30, %rd11;
	ld.global.f32 	%f25, [%rd33];
	add.s64 	%rd34, %rd31, %rd11;
	ld.global.f32 	%f26, [%rd34];
	add.f32 	%f27, %f25, %f26;
	add.s64 	%rd35, %rd32, %rd11;
	st.global.f32 	[%rd35], %f27;
	add.s64 	%rd36, %rd33, %rd11;
	ld.global.f32 	%f28, [%rd36];
	add.s64 	%rd37, %rd34, %rd11;
	ld.global.f32 	%f29, [%rd37];
	add.f32 	%f30, %f28, %f29;
	add.s64 	%rd38, %rd35, %rd11;
	st.global.f32 	[%rd38], %f30;
	add.s64 	%rd39, %rd36, %rd11;
	ld.global.f32 	%f31, [%rd39];
	add.s64 	%rd40, %rd37, %rd11;
	ld.global.f32 	%f32, [%rd40];
	add.f32 	%f33, %f31, %f32;
	add.s64 	%rd41, %rd38, %rd11;
	st.global.f32 	[%rd41], %f33;
	add.s64 	%rd42, %rd39, %rd11;
	ld.global.f32 	%f34, [%rd42];
	add.s64 	%rd43, %rd40, %rd11;
	ld.global.f32 	%f35, [%rd43];
	add.f32 	%f36, %f34, %f35;
	add.s64 	%rd44, %rd41, %rd11;
	st.global.f32 	[%rd44], %f36;
	add.s64 	%rd45, %rd42, %rd11;
	ld.global.f32 	%f37, [%rd45];
	add.s64 	%rd46, %rd43, %rd11;
	ld.global.f32 	%f38, [%rd46];
	add.f32 	%f39, %f37, %f38;
	add.s64 	%rd47, %rd44, %rd11;
	st.global.f32 	[%rd47], %f39;
	add.s64 	%rd48, %rd45, %rd11;
	ld.global.f32 	%f40, [%rd48];
	add.s64 	%rd49, %rd46, %rd11;
	ld.global.f32 	%f41, [%rd49];
	add.f32 	%f42, %f40, %f41;
	add.s64 	%rd50, %rd47, %rd11;
	st.global.f32 	[%rd50], %f42;
	add.s64 	%rd51, %rd48, %rd11;
	ld.global.f32 	%f43, [%rd51];
	add.s64 	%rd52, %rd49, %rd11;
	ld.global.f32 	%f44, [%rd52];
	add.f32 	%f45, %f43, %f44;
	add.s64 	%rd53, %rd50, %rd11;
	st.global.f32 	[%rd53], %f45;
	add.s64 	%rd54, %rd51, %rd11;
	ld.global.f32 	%f46, [%rd54];
	add.s64 	%rd55, %rd52, %rd11;
	ld.global.f32 	%f47, [%rd55];
	add.f32 	%f48, %f46, %f47;
	add.s64 	%rd56, %rd53, %rd11;
	st.global.f32 	[%rd56], %f48;
	add.s32 	%r32, %r32, 16;
	add.s32 	%r31, %r31, %r5;
	setp.ne.s32 	%p5, %r32, 0;
	@%p5 bra 	$L__BB3_3;
$L__BB3_4:
	setp.eq.s32 	%p6, %r2, 0;
	@%p6 bra 	$L__BB3_13;
	and.b32  	%r11, %r24, 7;
	setp.lt.u32 	%p7, %r2, 8;
	@%p7 bra 	$L__BB3_7;
	mad.lo.s32 	%r29, %r34, %r23, %r1;
	mul.wide.s32 	%rd57, %r29, 4;
	add.s64 	%rd58, %rd3, %rd57;
	ld.global.f32 	%f49, [%rd58];
	add.s64 	%rd59, %rd2, %rd57;
	ld.global.f32 	%f50, [%rd59];
	add.f32 	%f51, %f49, %f50;
	add.s64 	%rd60, %rd1, %rd57;
	st.global.f32 	[%rd60], %f51;
	mul.wide.s32 	%rd61, %r23, 4;
	add.s64 	%rd62, %rd58, %rd61;
	ld.global.f32 	%f52, [%rd62];
	add.s64 	%rd63, %rd59, %rd61;
	ld.global.f32 	%f53, [%rd63];
	add.f32 	%f54, %f52, %f53;
	add.s64 	%rd64, %rd60, %rd61;
	st.global.f32 	[%rd64], %f54;
	add.s64 	%rd65, %rd62, %rd61;
	ld.global.f32 	%f55, [%rd65];
	add.s64 	%rd66, %rd63, %rd61;
	ld.global.f32 	%f56, [%rd66];
	add.f32 	%f57, %f55, %f56;
	add.s64 	%rd67, %rd64, %rd61;
	st.global.f32 	[%rd67], %f57;
	add.s64 	%rd68, %rd65, %rd61;
	ld.global.f32 	%f58, [%rd68];
	add.s64 	%rd69, %rd66, %rd61;
	ld.global.f32 	%f59, [%rd69];
	add.f32 	%f60, %f58, %f59;
	add.s64 	%rd70, %rd67, %rd61;
	st.global.f32 	[%rd70], %f60;
	add.s64 	%rd71, %rd68, %rd61;
	ld.global.f32 	%f61, [%rd71];
	add.s64 	%rd72, %rd69, %rd61;
	ld.global.f32 	%f62, [%rd72];
	add.f32 	%f63, %f61, %f62;
	add.s64 	%rd73, %rd70, %rd61;
	st.global.f32 	[%rd73], %f63;
	add.s64 	%rd74, %rd71, %rd61;
	ld.global.f32 	%f64, [%rd74];
	add.s64 	%rd75, %rd72, %rd61;
	ld.global.f32 	%f65, [%rd75];
	add.f32 	%f66, %f64, %f65;
	add.s64 	%rd76, %rd73, %rd61;
	st.global.f32 	[%rd76], %f66;
	add.s64 	%rd77, %rd74, %rd61;
	ld.global.f32 	%f67, [%rd77];
	add.s64 	%rd78, %rd75, %rd61;
	ld.global.f32 	%f68, [%rd78];
	add.f32 	%f69, %f67, %f68;
	add.s64 	%rd79, %rd76, %rd61;
	st.global.f32 	[%rd79], %f69;
	add.s64 	%rd80, %rd77, %rd61;
	ld.global.f32 	%f70, [%rd80];
	add.s64 	%rd81, %rd78, %rd61;
	ld.global.f32 	%f71, [%rd81];
	add.f32 	%f72, %f70, %f71;
	add.s64 	%rd82, %rd79, %rd61;
	st.global.f32 	[%rd82], %f72;
	add.s32 	%r34, %r34, 8;
$L__BB3_7:
	setp.eq.s32 	%p8, %r11, 0;
	@%p8 bra 	$L__BB3_13;
	and.b32  	%r14, %r24, 3;
	setp.lt.u32 	%p9, %r11, 4;
	@%p9 bra 	$L__BB3_10;
	mad.lo.s32 	%r30, %r34, %r23, %r1;
	mul.wide.s32 	%rd83, %r30, 4;
	add.s64 	%rd84, %rd3, %rd83;
	ld.global.f32 	%f73, [%rd84];
	add.s64 	%rd85, %rd2, %rd83;
	ld.global.f32 	%f74, [%rd85];
	add.f32 	%f75, %f73, %f74;
	add.s64 	%rd86, %rd1, %rd83;
	st.global.f32 	[%rd86], %f75;
	mul.wide.s32 	%rd87, %r23, 4;
	add.s64 	%rd88, %rd84, %rd87;
	ld.global.f32 	%f76, [%rd88];
	add.s64 	%rd89, %rd85, %rd87;
	ld.global.f32 	%f77, [%rd89];
	add.f32 	%f78, %f76, %f77;
	add.s64 	%rd90, %rd86, %rd87;
	st.global.f32 	[%rd90], %f78;
	add.s64 	%rd91, %rd88, %rd87;
	ld.global.f32 	%f79, [%rd91];
	add.s64 	%rd92, %rd89, %rd87;
	ld.global.f32 	%f80, [%rd92];
	add.f32 	%f81, %f79, %f80;
	add.s64 	%rd93, %rd90, %rd87;
	st.global.f32 	[%rd93], %f81;
	add.s64 	%rd94, %rd91, %rd87;
	ld.global.f32 	%f82, [%rd94];
	add.s64 	%rd95, %rd92, %rd87;
	ld.global.f32 	%f83, [%rd95];
	add.f32 	%f84, %f82, %f83;
	add.s64 	%rd96, %rd93, %rd87;
	st.global.f32 	[%rd96], %f84;
	add.s32 	%r34, %r34, 4;
$L__BB3_10:
	setp.eq.s32 	%p10, %r14, 0;
	@%p10 bra 	$L__BB3_13;
	mad.lo.s32 	%r37, %r34, %r23, %r1;
	neg.s32 	%r36, %r14;
$L__BB3_12:
	.pragma "nounroll";
	mul.wide.s32 	%rd97, %r37, 4;
	add.s64 	%rd98, %rd3, %rd97;
	ld.global.f32 	%f85, [%rd98];
	add.s64 	%rd99, %rd2, %rd97;
	ld.global.f32 	%f86, [%rd99];
	add.f32 	%f87, %f85, %f86;
	add.s64 	%rd100, %rd1, %rd97;
	st.global.f32 	[%rd100], %f87;
	add.s32 	%r37, %r37, %r23;
	add.s32 	%r36, %r36, 1;
	setp.ne.s32 	%p11, %r36, 0;
	@%p11 bra 	$L__BB3_12;
$L__BB3_13:
	ret;

}
	// .globl	_Z31sumMatrixOnGPU_2DGrid1DBlock_v2PfS_S_ii
.visible .entry _Z31sumMatrixOnGPU_2DGrid1DBlock_v2PfS_S_ii(
	.param .u64 .ptr .align 1 _Z31sumMatrixOnGPU_2DGrid1DBlock_v2PfS_S_ii_param_0,
	.param .u64 .ptr .align 1 _Z31sumMatrixOnGPU_2DGrid1DBlock_v2PfS_S_ii_param_1,
	.param .u64 .ptr .align 1 _Z31sumMatrixOnGPU_2DGrid1DBlock_v2PfS_S_ii_param_2,
	.param .u32 _Z31sumMatrixOnGPU_2DGrid1DBlock_v2PfS_S_ii_param_3,
	.param .u32 _Z31sumMatrixOnGPU_2DGrid1DBlock_v2PfS_S_ii_param_4
)
{
	.reg .pred 	%p<12>;
	.reg .b32 	%r<38>;
	.reg .b32 	%f<88>;
	.reg .b64 	%rd<101>;

	ld.param.u64 	%rd4, [_Z31sumMatrixOnGPU_2DGrid1DBlock_v2PfS_S_ii_param_0];
	ld.param.u64 	%rd5, [_Z31sumMatrixOnGPU_2DGrid1DBlock_v2PfS_S_ii_param_1];
	ld.param.u64 	%rd6, [_Z31sumMatrixOnGPU_2DGrid1DBlock_v2PfS_S_ii_param_2];
	ld.param.u32 	%r23, [_Z31sumMatrixOnGPU_2DGrid1DBlock_v2PfS_S_ii_param_3];
	ld.param.u32 	%r24, [_Z31sumMatrixOnGPU_2DGrid1DBlock_v2PfS_S_ii_param_4];
	cvta.to.global.u64 	%rd1, %rd6;
	cvta.to.global.u64 	%rd2, %rd5;
	cvta.to.global.u64 	%rd3, %rd4;
	mov.u32 	%r25, %ctaid.x;
	mov.u32 	%r26, %ntid.x;
	mov.u32 	%r27, %tid.x;
	mad.lo.s32 	%r1, %r25, %r26, %r27;
	setp.ge.u32 	%p1, %r1, %r23;
	setp.lt.s32 	%p2, %r24, 1;
	or.pred  	%p3, %p1, %p2;
	@%p3 bra 	$L__BB4_13;
	and.b32  	%r2, %r24, 15;
	setp.lt.u32 	%p4, %r24, 16;
	mov.b32 	%r34, 0;
	@%p4 bra 	$L__BB4_4;
	and.b32  	%r34, %r24, 2147483632;
	neg.s32 	%r32, %r34;
	shl.b32 	%r5, %r23, 4;
	mul.wide.s32 	%rd11, %r23, 4;
	mov.u32 	%r31, %r1;
$L__BB4_3:
	.pragma "nounroll";
	mul.wide.s32 	%rd7, %r31, 4;
	add.s64 	%rd8, %rd3, %rd7;
	ld.global.f32 	%f1, [%rd8];
	add.s64 	%rd9, %rd2, %rd7;
	ld.global.f32 	%f2, [%rd9];
	add.f32 	%f3, %f1, %f2;
	add.s64 	%rd10, %rd1, %rd7;
	st.global.f32 	[%rd10], %f3;
	add.s64 	%rd12, %rd8, %rd11;
	ld.global.f32 	%f4, [%rd12];
	add.s64 	%rd13, %rd9, %rd11;
	ld.global.f32 	%f5, [%rd13];
	add.f32 	%f6, %f4, %f5;
	add.s64 	%rd14, %rd10, %rd11;
	st.global.f32 	[%rd14], %f6;
	add.s64 	%rd15, %rd12, %rd11;
	ld.global.f32 	%f7, [%rd15];
	add.s64 	%rd16, %rd13, %rd11;
	ld.global.f32 	%f8, [%rd16];
	add.f32 	%f9, %f7, %f8;
	add.s64 	%rd17, %rd14, %rd11;
	st.global.f32 	[%rd17], %f9;
	add.s64 	%rd18, %rd15, %rd11;
	ld.global.f32 	%f10, [%rd18];
	add.s64 	%rd19, %rd16, %rd11;
	ld.global.f32 	%f11, [%rd19];
	add.f32 	%f12, %f10, %f11;
	add.s64 	%rd20, %rd17, %rd11;
	st.global.f32 	[%rd20], %f12;
	add.s64 	%rd21, %rd18, %rd11;
	ld.global.f32 	%f13, [%rd21];
	add.s64 	%rd22, %rd19, %rd11;
	ld.global.f32 	%f14, [%rd22];
	add.f32 	%f15, %f13, %f14;
	add.s64 	%rd23, %rd20, %rd11;
	st.global.f32 	[%rd23], %f15;
	add.s64 	%rd24, %rd21, %rd11;
	ld.global.f32 	%f16, [%rd24];
	add.s64 	%rd25, %rd22, %rd11;
	ld.global.f32 	%f17, [%rd25];
	add.f32 	%f18, %f16, %f17;
	add.s64 	%rd26, %rd23, %rd11;
	st.global.f32 	[%rd26], %f18;
	add.s64 	%rd27, %rd24, %rd11;
	ld.global.f32 	%f19, [%rd27];
	add.s64 	%rd28, %rd25, %rd11;
	ld.global.f32 	%f20, [%rd28];
	add.f32 	%f21, %f19, %f20;
	add.s64 	%rd29, %rd26, %rd11;
	st.global.f32 	[%rd29], %f21;
	add.s64 	%rd30, %rd27, %rd11;
	ld.global.f32 	%f22, [%rd30];
	add.s64 	%rd31, %rd28, %rd11;
	ld.global.f32 	%f23, [%rd31];
	add.f32 	%f24, %f22, %f23;
	add.s64 	%rd32, %rd29, %rd11;
	st.global.f32 	[%rd32], %f24;
	add.s64 	%rd33, %rd30, %rd11;
	ld.global.f32 	%f25, [%rd33];
	add.s64 	%rd34, %rd31, %rd11;
	ld.global.f32 	%f26, [%rd34];
	add.f32 	%f27, %f25, %f26;
	add.s64 	%rd35, %rd32, %rd11;
	st.global.f32 	[%rd35], %f27;
	add.s64 	%rd36, %rd33, %rd11;
	ld.global.f32 	%f28, [%rd36];
	add.s64 	%rd37, %rd34, %rd11;
	ld.global.f32 	%f29, [%rd37];
	add.f32 	%f30, %f28, %f29;
	add.s64 	%rd38, %rd35, %rd11;
	st.global.f32 	[%rd38], %f30;
	add.s64 	%rd39, %rd36, %rd11;
	ld.global.f32 	%f31, [%rd39];
	add.s64 	%rd40, %rd37, %rd11;
	ld.global.f32 	%f32, [%rd40];
	add.f32 	%f33, %f31, %f32;
	add.s64 	%rd41, %rd38, %rd11;
	st.global.f32 	[%rd41], %f33;
	add.s64 	%rd42, %rd39, %rd11;
	ld.global.f32 	%f34, [%rd42];
	add.s64 	%rd43, %rd40, %rd11;
	ld.global.f32 	%f35, [%rd43];
	add.f32 	%f36, %f34, %f35;
	add.s64 	%rd44, %rd41, %rd11;
	st.global.f32 	[%rd44], %f36;
	add.s64 	%rd45, %rd42, %rd11;
	ld.global.f32 	%f37, [%rd45];
	add.s64 	%rd46, %rd43, %rd11;
	ld.global.f32 	%f38, [%rd46];
	add.f32 	%f39, %f37, %f38;
	add.s64 	%rd47, %rd44, %rd11;
	st.global.f32 	[%rd47], %f39;
	add.s64 	%rd48, %rd45, %rd11;
	ld.global.f32 	%f40, [%rd48];
	add.s64 	%rd49, %rd46, %rd11;
	ld.global.f32 	%f41, [%rd49];
	add.f32 	%f42, %f40, %f41;
	add.s64 	%rd50, %rd47, %rd11;
	st.global.f32 	[%rd50], %f42;
	add.s64 	%rd51, %rd48, %rd11;
	ld.global.f32 	%f43, [%rd51];
	add.s64 	%rd52, %rd49, %rd11;
	ld.global.f32 	%f44, [%rd52];
	add.f32 	%f45, %f43, %f44;
	add.s64 	%rd53, %rd50, %rd11;
	st.global.f32 	[%rd53], %f45;
	add.s64 	%rd54, %rd51, %rd11;
	ld.global.f32 	%f46, [%rd54];
	add.s64 	%rd55, %rd52, %rd11;
	ld.global.f32 	%f47, [%rd55];
	add.f32 	%f48, %f46, %f47;
	add.s64 	%rd56, %rd53, %rd11;
	st.global.f32 	[%rd56], %f48;
	add.s32 	%r32, %r32, 16;
	add.s32 	%r31, %r31, %r5;
	setp.ne.s32 	%p5, %r32, 0;
	@%p5 bra 	$L__BB4_3;
$L__BB4_4:
	setp.eq.s32 	%p6, %r2, 0;
	@%p6 bra 	$L__BB4_13;
	and.b32  	%r11, %r24, 7;
	setp.lt.u32 	%p7, %r2, 8;
	@%p7 bra 	$L__BB4_7;
	mad.lo.s32 	%r29, %r34, %r23, %r1;
	mul.wide.s32 	%rd57, %r29, 4;
	add.s64 	%rd58, %rd3, %rd57;
	ld.global.f32 	%f49, [%rd58];
	add.s64 	%rd59, %rd2, %rd57;
	ld.global.f32 	%f50, [%rd59];
	add.f32 	%f51, %f49, %f50;
	add.s64 	%rd60, %rd1, %rd57;
	st.global.f32 	[%rd60], %f51;
	mul.wide.s32 	%rd61, %r23, 4;
	add.s64 	%rd62, %rd58, %rd61;
	ld.global.f32 	%f52, [%rd62];
	add.s64 	%rd63, %rd59, %rd61;
	ld.global.f32 	%f53, [%rd63];
	add.f32 	%f54, %f52, %f53;
	add.s64 	%rd64, %rd60, %rd61;
	st.global.f32 	[%rd64], %f54;
	add.s64 	%rd65, %rd62, %rd61;
	ld.global.f32 	%f55, [%rd65];
	add.s64 	%rd66, %rd63, %rd61;
	ld.global.f32 	%f56, [%rd66];
	add.f32 	%f57, %f55, %f56;
	add.s64 	%rd67, %rd64, %rd61;
	st.global.f32 	[%rd67], %f57;
	add.s64 	%rd68, %rd65, %rd61;
	ld.global.f32 	%f58, [%rd68];
	add.s64 	%rd69, %rd66, %rd61;
	ld.global.f32 	%f59, [%rd69];
	add.f32 	%f60, %f58, %f59;
	add.s64 	%rd70, %rd67, %rd61;
	st.global.f32 	[%rd70], %f60;
	add.s64 	%rd71, %rd68, %rd61;
	ld.global.f32 	%f61, [%rd71];
	add.s64 	%rd72, %rd69, %rd61;
	ld.global.f32 	%f62, [%rd72];
	add.f32 	%f63, %f61, %f62;
	add.s64 	%rd73, %rd70, %rd61;
	st.global.f32 	[%rd73], %f63;
	add.s64 	%rd74, %rd71, %rd61;
	ld.global.f32 	%f64, [%rd74];
	add.s64 	%rd75, %rd72, %rd61;
	ld.global.f32 	%f65, [%rd75];
	add.f32 	%f66, %f64, %f65;
	add.s64 	%rd76, %rd73, %rd61;
	st.global.f32 	[%rd76], %f66;
	add.s64 	%rd77, %rd74, %rd61;
	ld.global.f32 	%f67, [%rd77];
	add.s64 	%rd78, %rd75, %rd61;
	ld.global.f32 	%f68, [%rd78];
	add.f32 	%f69, %f67, %f68;
	add.s64 	%rd79, %rd76, %rd61;
	st.global.f32 	[%rd79], %f69;
	add.s64 	%rd80, %rd77, %rd61;
	ld.global.f32 	%f70, [%rd80];
	add.s64 	%rd81, %rd78, %rd61;
	ld.global.f32 	%f71, [%rd81];
	add.f32 	%f72, %f70, %f71;
	add.s64 	%rd82, %rd79, %rd61;
	st.global.f32 	[%rd82], %f72;
	add.s32 	%r34, %r34, 8;
$L__BB4_7:
	setp.eq.s32 	%p8, %r11, 0;
	@%p8 bra 	$L__BB4_13;
	and.b32  	%r14, %r24, 3;
	setp.lt.u32 	%p9, %r11, 4;
	@%p9 bra 	$L__BB4_10;
	mad.lo.s32 	%r30, %r34, %r23, %r1;
	mul.wide.s32 	%rd83, %r30, 4;
	add.s64 	%rd84, %rd3, %rd83;
	ld.global.f32 	%f73, [%rd84];
	add.s64 	%rd85, %rd2, %rd83;
	ld.global.f32 	%f74, [%rd85];
	add.f32 	%f75, %f73, %f74;
	add.s64 	%rd86, %rd1, %rd83;
	st.global.f32 	[%rd86], %f75;
	mul.wide.s32 	%rd87, %r23, 4;
	add.s64 	%rd88, %rd84, %rd87;
	ld.global.f32 	%f76, [%rd88];
	add.s64 	%rd89, %rd85, %rd87;
	ld.global.f32 	%f77, [%rd89];
	add.f32 	%f78, %f76, %f77;
	add.s64 	%rd90, %rd86, %rd87;
	st.global.f32 	[%rd90], %f78;
	add.s64 	%rd91, %rd88, %rd87;
	ld.global.f32 	%f79, [%rd91];
	add.s64 	%rd92, %rd89, %rd87;
	ld.global.f32 	%f80, [%rd92];
	add.f32 	%f81, %f79, %f80;
	add.s64 	%rd93, %rd90, %rd87;
	st.global.f32 	[%rd93], %f81;
	add.s64 	%rd94, %rd91, %rd87;
	ld.global.f32 	%f82, [%rd94];
	add.s64 	%rd95, %rd92, %rd87;
	ld.global.f32 	%f83, [%rd95];
	add.f32 	%f84, %f82, %f83;
	add.s64 	%rd96, %rd93, %rd87;
	st.global.f32 	[%rd96], %f84;
	add.s32 	%r34, %r34, 4;
$L__BB4_10:
	setp.eq.s32 	%p10, %r14, 0;
	@%p10 bra 	$L__BB4_13;
	mad.lo.s32 	%r37, %r34, %r23, %r1;
	neg.s32 	%r36, %r14;
$L__BB4_12:
	.pragma "nounroll";
	mul.wide.s32 	%rd97, %r37, 4;
	add.s64 	%rd98, %rd3, %rd97;
	ld.global.f32 	%f85, [%rd98];
	add.s64 	%rd99, %rd2, %rd97;
	ld.global.f32 	%f86, [%rd99];
	add.f32 	%f87, %f85, %f86;
	add.s64 	%rd100, %rd1, %rd97;
	st.global.f32 	[%rd100], %f87;
	add.s32 	%r37, %r37, %r23;
	add.s32 	%r36, %r36, 1;
	setp.ne.s32 	%p11, %r36, 0;
	@%p11 bra 	$L__BB4_12;
$L__BB4_13:
	ret;

}
	// .globl	_Z33multiplyMatrixOnGPU_2DGrid1DBlockPfS_S_ii
.visible .entry _Z33multiplyMatrixOnGPU_2DGrid1DBlockPfS_S_ii(
	.param .u64 .ptr .align 1 _Z33multiplyMatrixOnGPU_2DGrid1DBlockPfS_S_ii_param_0,
	.param .u64 .ptr .align 1 _Z33multiplyMatrixOnGPU_2DGrid1DBlockPfS_S_ii_param_1,
	.param .u64 .ptr .align 1 _Z33multiplyMatrixOnGPU_2DGrid1DBlockPfS_S_ii_param_2,
	.param .u32 _Z33multiplyMatrixOnGPU_2DGrid1DBlockPfS_S_ii_param_3,
	.param .u32 _Z33multiplyMatrixOnGPU_2DGrid1DBlockPfS_S_ii_param_4
)
{
	.reg .pred 	%p<22>;
	.reg .b32 	%r<117>;
	.reg .b32 	%f<67>;
	.reg .b64 	%rd<87>;

	ld.param.u64 	%rd4, [_Z33multiplyMatrixOnGPU_2DGrid1DBlockPfS_S_ii_param_0];
	ld.param.u64 	%rd5, [_Z33multiplyMatrixOnGPU_2DGrid1DBlockPfS_S_ii_param_1];
	ld.param.u64 	%rd6, [_Z33multiplyMatrixOnGPU_2DGrid1DBlockPfS_S_ii_param_2];
	ld.param.u32 	%r53, [_Z33multiplyMatrixOnGPU_2DGrid1DBlockPfS_S_ii_param_3];
	ld.param.u32 	%r54, [_Z33multiplyMatrixOnGPU_2DGrid1DBlockPfS_S_ii_param_4];
	cvta.to.global.u64 	%rd1, %rd5;
	cvta.to.global.u64 	%rd2, %rd4;
	cvta.to.global.u64 	%rd3, %rd6;
	mov.u32 	%r55, %ctaid.x;
	mov.u32 	%r56, %ntid.x;
	mul.lo.s32 	%r1, %r55, %r56;
	mov.u32 	%r2, %tid.x;
	add.s32 	%r3, %r1, %r2;
	setp.ge.u32 	%p1, %r3, %r53;
	setp.lt.s32 	%p2, %r54, 1;
	or.pred  	%p3, %p1, %p2;
	@%p3 bra 	$L__BB5_26;
	setp.lt.s32 	%p4, %r53, 1;
	@%p4 bra 	$L__BB5_15;
	and.b32  	%r4, %r53, 7;
	and.b32  	%r5, %r53, 2147483640;
	neg.s32 	%r6, %r5;
	add.s32 	%r80, %r2, %r53;
	add.s32 	%r7, %r80, %r1;
	shl.b32 	%r8, %r53, 3;
	shl.b32 	%r81, %r53, 1;
	add.s32 	%r9, %r3, %r81;
	mad.lo.s32 	%r10, %r53, 3, %r3;
	shl.b32 	%r82, %r53, 2;
	add.s32 	%r11, %r3, %r82;
	mad.lo.s32 	%r12, %r53, 5, %r3;
	mad.lo.s32 	%r13, %r53, 6, %r3;
	mad.lo.s32 	%r14, %r53, 7, %r3;
	mov.b32 	%r99, 0;
$L__BB5_3:
	add.s32 	%r84, %r53, -1;
	setp.lt.u32 	%p13, %r84, 7;
	mul.lo.s32 	%r16, %r99, %r53;
	mov.f32 	%f66, 0f00000000;
	mov.b32 	%r111, 0;
	@%p13 bra 	$L__BB5_6;
	mov.f32 	%f66, 0f00000000;
	mov.u32 	%r100, %r16;
	mov.u32 	%r101, %r3;
	mov.u32 	%r102, %r14;
	mov.u32 	%r103, %r13;
	mov.u32 	%r104, %r12;
	mov.u32 	%r105, %r11;
	mov.u32 	%r106, %r10;
	mov.u32 	%r107, %r9;
	mov.u32 	%r108, %r7;
	mov.u32 	%r109, %r6;
$L__BB5_5:
	.pragma "nounroll";
	mul.wide.u32 	%rd37, %r100, 4;
	add.s64 	%rd38, %rd2, %rd37;
	ld.global.f32 	%f16, [%rd38];
	mul.wide.u32 	%rd39, %r101, 4;
	add.s64 	%rd40, %rd1, %rd39;
	ld.global.f32 	%f17, [%rd40];
	fma.rn.f32 	%f18, %f16, %f17, %f66;
	ld.global.f32 	%f19, [%rd38+4];
	mul.wide.u32 	%rd41, %r108, 4;
	add.s64 	%rd42, %rd1, %rd41;
	ld.global.f32 	%f20, [%rd42];
	fma.rn.f32 	%f21, %f19, %f20, %f18;
	ld.global.f32 	%f22, [%rd38+8];
	mul.wide.u32 	%rd43, %r107, 4;
	add.s64 	%rd44, %rd1, %rd43;
	ld.global.f32 	%f23, [%rd44];
	fma.rn.f32 	%f24, %f22, %f23, %f21;
	ld.global.f32 	%f25, [%rd38+12];
	mul.wide.u32 	%rd45, %r106, 4;
	add.s64 	%rd46, %rd1, %rd45;
	ld.global.f32 	%f26, [%rd46];
	fma.rn.f32 	%f27, %f25, %f26, %f24;
	ld.global.f32 	%f28, [%rd38+16];
	mul.wide.u32 	%rd47, %r105, 4;
	add.s64 	%rd48, %rd1, %rd47;
	ld.global.f32 	%f29, [%rd48];
	fma.rn.f32 	%f30, %f28, %f29, %f27;
	ld.global.f32 	%f31, [%rd38+20];
	mul.wide.u32 	%rd49, %r104, 4;
	add.s64 	%rd50, %rd1, %rd49;
	ld.global.f32 	%f32, [%rd50];
	fma.rn.f32 	%f33, %f31, %f32, %f30;
	ld.global.f32 	%f34, [%rd38+24];
	mul.wide.u32 	%rd51, %r103, 4;
	add.s64 	%rd52, %rd1, %rd51;
	ld.global.f32 	%f35, [%rd52];
	fma.rn.f32 	%f36, %f34, %f35, %f33;
	ld.global.f32 	%f37, [%rd38+28];
	mul.wide.u32 	%rd53, %r102, 4;
	add.s64 	%rd54, %rd1, %rd53;
	ld.global.f32 	%f38, [%rd54];
	fma.rn.f32 	%f66, %f37, %f38, %f36;
	add.s32 	%r109, %r109, 8;
	add.s32 	%r108, %r108, %r8;
	add.s32 	%r107, %r107, %r8;
	add.s32 	%r106, %r106, %r8;
	add.s32 	%r105, %r105, %r8;
	add.s32 	%r104, %r104, %r8;
	add.s32 	%r103, %r103, %r8;
	add.s32 	%r102, %r102, %r8;
	add.s32 	%r101, %r101, %r8;
	add.s32 	%r100, %r100, 8;
	setp.ne.s32 	%p14, %r109, 0;
	mov.u32 	%r111, %r5;
	@%p14 bra 	$L__BB5_5;
$L__BB5_6:
	setp.eq.s32 	%p15, %r4, 0;
	@%p15 bra 	$L__BB5_14;
	add.s32 	%r85, %r4, -1;
	setp.lt.u32 	%p16, %r85, 3;
	@%p16 bra 	$L__BB5_9;
	add.s32 	%r86, %r111, %r16;
	mul.wide.u32 	%rd55, %r86, 4;
	add.s64 	%rd56, %rd2, %rd55;
	ld.global.f32 	%f40, [%rd56];
	mad.lo.s32 	%r87, %r111, %r53, %r3;
	mul.wide.u32 	%rd57, %r87, 4;
	add.s64 	%rd58, %rd1, %rd57;
	ld.global.f32 	%f41, [%rd58];
	fma.rn.f32 	%f42, %f40, %f41, %f66;
	cvt.u64.u32 	%rd59, %r16;
	cvt.u64.u32 	%rd60, %r111;
	add.s64 	%rd61, %rd60, %rd59;
	shl.b64 	%rd62, %rd61, 2;
	add.s64 	%rd63, %rd2, %rd62;
	ld.global.f32 	%f43, [%rd63+4];
	add.s32 	%r88, %r87, %r53;
	mul.wide.u32 	%rd64, %r88, 4;
	add.s64 	%rd65, %rd1, %rd64;
	ld.global.f32 	%f44, [%rd65];
	fma.rn.f32 	%f45, %f43, %f44, %f42;
	ld.global.f32 	%f46, [%rd63+8];
	add.s32 	%r89, %r88, %r53;
	mul.wide.u32 	%rd66, %r89, 4;
	add.s64 	%rd67, %rd1, %rd66;
	ld.global.f32 	%f47, [%rd67];
	fma.rn.f32 	%f48, %f46, %f47, %f45;
	ld.global.f32 	%f49, [%rd63+12];
	add.s32 	%r90, %r89, %r53;
	mul.wide.u32 	%rd68, %r90, 4;
	add.s64 	%rd69, %rd1, %rd68;
	ld.global.f32 	%f50, [%rd69];
	fma.rn.f32 	%f66, %f49, %f50, %f48;
	add.s32 	%r111, %r111, 4;
$L__BB5_9:
	and.b32  	%r91, %r53, 3;
	setp.eq.s32 	%p17, %r91, 0;
	@%p17 bra 	$L__BB5_14;
	setp.eq.s32 	%p18, %r91, 1;
	@%p18 bra 	$L__BB5_12;
	add.s32 	%r92, %r111, %r16;
	mul.wide.u32 	%rd70, %r92, 4;
	add.s64 	%rd71, %rd2, %rd70;
	ld.global.f32 	%f52, [%rd71];
	mad.lo.s32 	%r93, %r111, %r53, %r3;
	mul.wide.u32 	%rd72, %r93, 4;
	add.s64 	%rd73, %rd1, %rd72;
	ld.global.f32 	%f53, [%rd73];
	fma.rn.f32 	%f54, %f52, %f53, %f66;
	cvt.u64.u32 	%rd74, %r16;
	cvt.u64.u32 	%rd75, %r111;
	add.s64 	%rd76, %rd75, %rd74;
	shl.b64 	%rd77, %rd76, 2;
	add.s64 	%rd78, %rd2, %rd77;
	ld.global.f32 	%f55, [%rd78+4];
	add.s32 	%r94, %r93, %r53;
	mul.wide.u32 	%rd79, %r94, 4;
	add.s64 	%rd80, %rd1, %rd79;
	ld.global.f32 	%f56, [%rd80];
	fma.rn.f32 	%f66, %f55, %f56, %f54;
	add.s32 	%r111, %r111, 2;
$L__BB5_12:
	and.b32  	%r95, %r53, 1;
	setp.eq.b32 	%p19, %r95, 1;
	not.pred 	%p20, %p19;
	@%p20 bra 	$L__BB5_14;
	add.s32 	%r96, %r111, %r16;
	mul.wide.u32 	%rd81, %r96, 4;
	add.s64 	%rd82, %rd2, %rd81;
	ld.global.f32 	%f57, [%rd82];
	mad.lo.s32 	%r97, %r111, %r53, %r3;
	mul.wide.u32 	%rd83, %r97, 4;
	add.s64 	%rd84, %rd1, %rd83;
	ld.global.f32 	%f58, [%rd84];
	fma.rn.f32 	%f66, %f57, %f58, %f66;
$L__BB5_14:
	add.s32 	%r98, %r16, %r3;
	mul.wide.u32 	%rd85, %r98, 4;
	add.s64 	%rd86, %rd3, %rd85;
	st.global.f32 	[%rd86], %f66;
	add.s32 	%r99, %r99, 1;
	setp.eq.s32 	%p21, %r99, %r54;
	@%p21 bra 	$L__BB5_26;
	bra.uni 	$L__BB5_3;
$L__BB5_15:
	and.b32  	%r43, %r54, 7;
	setp.lt.u32 	%p5, %r54, 8;
	mov.b32 	%r115, 0;
	@%p5 bra 	$L__BB5_18;
	and.b32  	%r115, %r54, 2147483640;
	mov.b32 	%r113, 0;
$L__BB5_17:
	.pragma "nounroll";
	mad.lo.s32 	%r59, %r113, %r53, %r3;
	mul.wide.u32 	%rd7, %r59, 4;
	add.s64 	%rd8, %rd3, %rd7;
	mov.b32 	%r60, 0;
	st.global.u32 	[%rd8], %r60;
	add.s32 	%r61, %r59, %r53;
	mul.wide.u32 	%rd9, %r61, 4;
	add.s64 	%rd10, %rd3, %rd9;
	st.global.u32 	[%rd10], %r60;
	add.s32 	%r62, %r61, %r53;
	mul.wide.u32 	%rd11, %r62, 4;
	add.s64 	%rd12, %rd3, %rd11;
	st.global.u32 	[%rd12], %r60;
	add.s32 	%r63, %r62, %r53;
	mul.wide.u32 	%rd13, %r63, 4;
	add.s64 	%rd14, %rd3, %rd13;
	st.global.u32 	[%rd14], %r60;
	add.s32 	%r64, %r63, %r53;
	mul.wide.u32 	%rd15, %r64, 4;
	add.s64 	%rd16, %rd3, %rd15;
	st.global.u32 	[%rd16], %r60;
	add.s32 	%r65, %r64, %r53;
	mul.wide.u32 	%rd17, %r65, 4;
	add.s64 	%rd18, %rd3, %rd17;
	st.global.u32 	[%rd18], %r60;
	add.s32 	%r66, %r65, %r53;
	mul.wide.u32 	%rd19, %r66, 4;
	add.s64 	%rd20, %rd3, %rd19;
	st.global.u32 	[%rd20], %r60;
	add.s32 	%r67, %r66, %r53;
	mul.wide.u32 	%rd21, %r67, 4;
	add.s64 	%rd22, %rd3, %rd21;
	st.global.u32 	[%rd22], %r60;
	add.s32 	%r113, %r113, 8;
	setp.ne.s32 	%p6, %r113, %r115;
	@%p6 bra 	$L__BB5_17;
$L__BB5_18:
	setp.eq.s32 	%p7, %r43, 0;
	@%p7 bra 	$L__BB5_26;
	and.b32  	%r48, %r54, 3;
	setp.lt.u32 	%p8, %r43, 4;
	@%p8 bra 	$L__BB5_21;
	mad.lo.s32 	%r68, %r115, %r53, %r3;
	mul.wide.u32 	%rd23, %r68, 4;
	add.s64 	%rd24, %rd3, %rd23;
	mov.b32 	%r69, 0;
	st.global.u32 	[%rd24], %r69;
	add.s32 	%r70, %r68, %r53;
	mul.wide.u32 	%rd25, %r70, 4;
	add.s64 	%rd26, %rd3, %rd25;
	st.global.u32 	[%rd26], %r69;
	add.s32 	%r71, %r70, %r53;
	mul.wide.u32 	%rd27, %r71, 4;
	add.s64 	%rd28, %rd3, %rd27;
	st.global.u32 	[%rd28], %r69;
	add.s32 	%r72, %r71, %r53;
	mul.wide.u32 	%rd29, %r72, 4;
	add.s64 	%rd30, %rd3, %rd29;
	st.global.u32 	[%rd30], %r69;
	add.s32 	%r115, %r115, 4;
$L__BB5_21:
	setp.eq.s32 	%p9, %r48, 0;
	@%p9 bra 	$L__BB5_26;
	setp.eq.s32 	%p10, %r48, 1;
	@%p10 bra 	$L__BB5_24;
	mad.lo.s32 	%r73, %r115, %r53, %r3;
	mul.wide.u32 	%rd31, %r73, 4;
	add.s64 	%rd32, %rd3, %rd31;
	mov.b32 	%r74, 0;
	st.global.u32 	[%rd32], %r74;
	add.s32 	%r75, %r73, %r53;
	mul.wide.u32 	%rd33, %r75, 4;
	add.s64 	%rd34, %rd3, %rd33;
	st.global.u32 	[%rd34], %r74;
	add.s32 	%r115, %r115, 2;
$L__BB5_24:
	and.b32  	%r76, %r54, 1;
	setp.eq.b32 	%p11, %r76, 1;
	not.pred 	%p12, %p11;
	@%p12 bra 	$L__BB5_26;
	mad.lo.s32 	%r77, %r115, %r53, %r3;
	mul.wide.u32 	%rd35, %r77, 4;
	add.s64 	%rd36, %rd3, %rd35;
	mov.b32 	%r78, 0;
	st.global.u32 	[%rd36], %r78;
$L__BB5_26:
	ret;

}
	// .globl	_Z22sumMatrixOnGPU_2D2D_v1PfS_S_ii
.visible .entry _Z22sumMatrixOnGPU_2D2D_v1PfS_S_ii(
	.param .u64 .ptr .align 1 _Z22sumMatrixOnGPU_2D2D_v1PfS_S_ii_param_0,
	.param .u64 .ptr .align 1 _Z22sumMatrixOnGPU_2D2D_v1PfS_S_ii_param_1,
	.param .u64 .ptr .align 1 _Z22sumMatrixOnGPU_2D2D_v1PfS_S_ii_param_2,
	.param .u32 _Z22sumMatrixOnGPU_2D2D_v1PfS_S_ii_param_3,
	.param .u32 _Z22sumMatrixOnGPU_2D2D_v1PfS_S_ii_param_4
)
{
	.reg .b32 	%r<11>;
	.reg .b32 	%f<4>;
	.reg .b64 	%rd<11>;

	ld.param.u64 	%rd1, [_Z22sumMatrixOnGPU_2D2D_v1PfS_S_ii_param_0];
	ld.param.u64 	%rd2, [_Z22sumMatrixOnGPU_2D2D_v1PfS_S_ii_param_1];
	ld.param.u64 	%rd3, [_Z22sumMatrixOnGPU_2D2D_v1PfS_S_ii_param_2];
	cvta.to.global.u64 	%rd4, %rd3;
	cvta.to.global.u64 	%rd5, %rd2;
	cvta.to.global.u64 	%rd6, %rd1;
	mov.u32 	%r1, %ctaid.x;
	mov.u32 	%r2, %ctaid.y;
	mov.u32 	%r3, %nctaid.x;
	mad.lo.s32 	%r4, %r2, %r3, %r1;
	mov.u32 	%r5, %ntid.x;
	mov.u32 	%r6, %ntid.y;
	mov.u32 	%r7, %tid.y;
	mov.u32 	%r8, %tid.x;
	mad.lo.s32 	%r9, %r4, %r6, %r7;
	mad.lo.s32 	%r10, %r9, %r5, %r8;
	mul.wide.u32 	%rd7, %r10, 4;
	add.s64 	%rd8, %rd6, %rd7;
	ld.global.f32 	%f1, [%rd8];
	add.s64 	%rd9, %rd5, %rd7;
	ld.global.f32 	%f2, [%rd9];
	add.f32 	%f3, %f1, %f2;
	add.s64 	%rd10, %rd4, %rd7;
	st.global.f32 	[%rd10], %f3;
	ret;

}
	// .globl	_Z22sumMatrixOnGPU_2D2D_v2PfS_S_ii
.visible .entry _Z22sumMatrixOnGPU_2D2D_v2PfS_S_ii(
	.param .u64 .ptr .align 1 _Z22sumMatrixOnGPU_2D2D_v2PfS_S_ii_param_0,
	.param .u64 .ptr .align 1 _Z22sumMatrixOnGPU_2D2D_v2PfS_S_ii_param_1,
	.param .u64 .ptr .align 1 _Z22sumMatrixOnGPU_2D2D_v2PfS_S_ii_param_2,
	.param .u32 _Z22sumMatrixOnGPU_2D2D_v2PfS_S_ii_param_3,
	.param .u32 _Z22sumMatrixOnGPU_2D2D_v2PfS_S_ii_param_4
)
{
	.reg .pred 	%p<4>;
	.reg .b32 	%r<14>;
	.reg .b32 	%f<4>;
	.reg .b64 	%rd<11>;

	ld.param.u64 	%rd1, [_Z22sumMatrixOnGPU_2D2D_v2PfS_S_ii_param_0];
	ld.param.u64 	%rd2, [_Z22sumMatrixOnGPU_2D2D_v2PfS_S_ii_param_1];
	ld.param.u64 	%rd3, [_Z22sumMatrixOnGPU_2D2D_v2PfS_S_ii_param_2];
	ld.param.u32 	%r2, [_Z22sumMatrixOnGPU_2D2D_v2PfS_S_ii_param_3];
	ld.param.u32 	%r3, [_Z22sumMatrixOnGPU_2D2D_v2PfS_S_ii_param_4];
	mov.u32 	%r5, %tid.x;
	mov.u32 	%r6, %ctaid.x;
	mov.u32 	%r7, %ntid.x;
	mad.lo.s32 	%r8, %r6, %r7, %r5;
	mov.u32 	%r9, %tid.y;
	mov.u32 	%r10, %ctaid.y;
	mov.u32 	%r11, %ntid.y;
	mad.lo.s32 	%r12, %r10, %r11, %r9;
	mad.lo.s32 	%r1, %r2, %r12, %r8;
	setp.ge.u32 	%p1, %r8, %r2;
	setp.ge.u32 	%p2, %r12, %r3;
	or.pred  	%p3, %p1, %p2;
	@%p3 bra 	$L__BB7_2;
	cvta.to.global.u64 	%rd4, %rd1;
	cvta.to.global.u64 	%rd5, %rd2;
	cvta.to.global.u64 	%rd6, %rd3;
	mul.wide.u32 	%rd7, %r1, 4;
	add.s64 	%rd8, %rd4, %rd7;
	ld.global.f32 	%f1, [%rd8];
	add.s64 	%rd9, %rd5, %rd7;
	ld.global.f32 	%f2, [%rd9];
	add.f32 	%f3, %f1, %f2;
	add.s64 	%rd10, %rd6, %rd7;
	st.global.f32 	[%rd10], %f3;
$L__BB7_2:
	ret;

}
	// .globl	_Z19calculateMatrix2D2DPfS_S_S_S_S_ii
.visible .entry _Z19calculateMatrix2D2DPfS_S_S_S_S_ii(
	.param .u64 .ptr .align 1 _Z19calculateMatrix2D2DPfS_S_S_S_S_ii_param_0,
	.param .u64 .ptr .align 1 _Z19calculateMatrix2D2DPfS_S_S_S_S_ii_param_1,
	.param .u64 .ptr .align 1 _Z19calculateMatrix2D2DPfS_S_S_S_S_ii_param_2,
	.param .u64 .ptr .align 1 _Z19calculateMatrix2D2DPfS_S_S_S_S_ii_param_3,
	.param .u64 .ptr .align 1 _Z19calculateMatrix2D2DPfS_S_S_S_S_ii_param_4,
	.param .u64 .ptr .align 1 _Z19calculateMatrix2D2DPfS_S_S_S_S_ii_param_5,
	.param .u32 _Z19calculateMatrix2D2DPfS_S_S_S_S_ii_param_6,
	.param .u32 _Z19calculateMatrix2D2DPfS_S_S_S_S_ii_param_7
)
{
	.reg .pred 	%p<13>;
	.reg .b32 	%r<94>;
	.reg .b32 	%f<71>;
	.reg .b64 	%rd<82>;

	ld.param.u64 	%rd7, [_Z19calculateMatrix2D2DPfS_S_S_S_S_ii_param_0];
	ld.param.u64 	%rd3, [_Z19calculateMatrix2D2DPfS_S_S_S_S_ii_param_1];
	ld.param.u64 	%rd8, [_Z19calculateMatrix2D2DPfS_S_S_S_S_ii_param_2];
	ld.param.u64 	%rd5, [_Z19calculateMatrix2D2DPfS_S_S_S_S_ii_param_4];
	ld.param.u64 	%rd6, [_Z19calculateMatrix2D2DPfS_S_S_S_S_ii_param_5];
	ld.param.u32 	%r45, [_Z19calculateMatrix2D2DPfS_S_S_S_S_ii_param_6];
	ld.param.u32 	%r47, [_Z19calculateMatrix2D2DPfS_S_S_S_S_ii_param_7];
	cvta.to.global.u64 	%rd1, %rd7;
	cvta.to.global.u64 	%rd2, %rd8;
	mov.u32 	%r1, %tid.x;
	mov.u32 	%r48, %ctaid.x;
	mov.u32 	%r49, %ntid.x;
	mul.lo.s32 	%r2, %r48, %r49;
	add.s32 	%r3, %r2, %r1;
	mov.u32 	%r50, %tid.y;
	mov.u32 	%r51, %ctaid.y;
	mov.u32 	%r52, %ntid.y;
	mad.lo.s32 	%r53, %r51, %r52, %r50;
	mul.lo.s32 	%r5, %r45, %r53;
	add.s32 	%r6, %r5, %r3;
	setp.ge.u32 	%p1, %r3, %r45;
	setp.ge.u32 	%p2, %r53, %r47;
	or.pred  	%p3, %p1, %p2;
	@%p3 bra 	$L__BB8_14;
	cvta.to.global.u64 	%rd9, %rd5;
	cvta.to.global.u64 	%rd10, %rd3;
	mul.wide.u32 	%rd11, %r6, 4;
	add.s64 	%rd12, %rd9, %rd11;
	ld.global.f32 	%f14, [%rd12];
	add.s64 	%rd13, %rd10, %rd11;
	ld.global.f32 	%f15, [%rd13];
	add.f32 	%f16, %f14, %f15;
	add.s64 	%rd14, %rd2, %rd11;
	st.global.f32 	[%rd14], %f16;
	setp.lt.s32 	%p4, %r45, 1;
	mov.f32 	%f70, 0f00000000;
	@%p4 bra 	$L__BB8_13;
	and.b32  	%r7, %r45, 7;
	setp.lt.u32 	%p5, %r45, 8;
	mov.f32 	%f70, 0f00000000;
	mov.b32 	%r92, 0;
	@%p5 bra 	$L__BB8_5;
	and.b32  	%r92, %r45, 2147483640;
	neg.s32 	%r90, %r92;
	add.s32 	%r55, %r1, %r45;
	add.s32 	%r89, %r55, %r2;
	shl.b32 	%r11, %r45, 3;
	shl.b32 	%r56, %r45, 1;
	add.s32 	%r88, %r3, %r56;
	mad.lo.s32 	%r87, %r45, 3, %r3;
	shl.b32 	%r57, %r45, 2;
	add.s32 	%r86, %r3, %r57;
	mad.lo.s32 	%r85, %r45, 5, %r3;
	mad.lo.s32 	%r84, %r45, 6, %r3;
	mad.lo.s32 	%r83, %r45, 7, %r3;
	add.s32 	%r81, %r5, 3;
	mov.f32 	%f70, 0f00000000;
	mov.u32 	%r82, %r3;
$L__BB8_4:
	.pragma "nounroll";
	add.s32 	%r58, %r81, -3;
	mul.wide.u32 	%rd15, %r58, 4;
	add.s64 	%rd16, %rd1, %rd15;
	ld.global.f32 	%f20, [%rd16];
	mul.wide.u32 	%rd17, %r82, 4;
	add.s64 	%rd18, %rd2, %rd17;
	ld.global.f32 	%f21, [%rd18];
	fma.rn.f32 	%f22, %f20, %f21, %f70;
	add.s32 	%r59, %r81, -2;
	mul.wide.u32 	%rd19, %r59, 4;
	add.s64 	%rd20, %rd1, %rd19;
	ld.global.f32 	%f23, [%rd20];
	mul.wide.u32 	%rd21, %r89, 4;
	add.s64 	%rd22, %rd2, %rd21;
	ld.global.f32 	%f24, [%rd22];
	fma.rn.f32 	%f25, %f23, %f24, %f22;
	add.s32 	%r60, %r81, -1;
	mul.wide.u32 	%rd23, %r60, 4;
	add.s64 	%rd24, %rd1, %rd23;
	ld.global.f32 	%f26, [%rd24];
	mul.wide.u32 	%rd25, %r88, 4;
	add.s64 	%rd26, %rd2, %rd25;
	ld.global.f32 	%f27, [%rd26];
	fma.rn.f32 	%f28, %f26, %f27, %f25;
	add.s32 	%r61, %r81, 4;
	mul.wide.u32 	%rd27, %r81, 4;
	add.s64 	%rd28, %rd1, %rd27;
	ld.global.f32 	%f29, [%rd28];
	mul.wide.u32 	%rd29, %r87, 4;
	add.s64 	%rd30, %rd2, %rd29;
	ld.global.f32 	%f30, [%rd30];
	fma.rn.f32 	%f31, %f29, %f30, %f28;
	add.s32 	%r62, %r81, 1;
	mul.wide.u32 	%rd31, %r62, 4;
	add.s64 	%rd32, %rd1, %rd31;
	ld.global.f32 	%f32, [%rd32];
	mul.wide.u32 	%rd33, %r86, 4;
	add.s64 	%rd34, %rd2, %rd33;
	ld.global.f32 	%f33, [%rd34];
	fma.rn.f32 	%f34, %f32, %f33, %f31;
	add.s32 	%r63, %r81, 2;
	mul.wide.u32 	%rd35, %r63, 4;
	add.s64 	%rd36, %rd1, %rd35;
	ld.global.f32 	%f35, [%rd36];
	mul.wide.u32 	%rd37, %r85, 4;
	add.s64 	%rd38, %rd2, %rd37;
	ld.global.f32 	%f36, [%rd38];
	fma.rn.f32 	%f37, %f35, %f36, %f34;
	add.s32 	%r64, %r81, 3;
	mul.wide.u32 	%rd39, %r64, 4;
	add.s64 	%rd40, %rd1, %rd39;
	ld.global.f32 	%f38, [%rd40];
	mul.wide.u32 	%rd41, %r84, 4;
	add.s64 	%rd42, %rd2, %rd41;
	ld.global.f32 	%f39, [%rd42];
	fma.rn.f32 	%f40, %f38, %f39, %f37;
	mul.wide.u32 	%rd43, %r61, 4;
	add.s64 	%rd44, %rd1, %rd43;
	ld.global.f32 	%f41, [%rd44];
	mul.wide.u32 	%rd45, %r83, 4;
	add.s64 	%rd46, %rd2, %rd45;
	ld.global.f32 	%f42, [%rd46];
	fma.rn.f32 	%f70, %f41, %f42, %f40;
	add.s32 	%r90, %r90, 8;
	add.s32 	%r89, %r89, %r11;
	add.s32 	%r88, %r88, %r11;
	add.s32 	%r87, %r87, %r11;
	add.s32 	%r86, %r86, %r11;
	add.s32 	%r85, %r85, %r11;
	add.s32 	%r84, %r84, %r11;
	add.s32 	%r83, %r83, %r11;
	add.s32 	%r82, %r82, %r11;
	add.s32 	%r81, %r81, 8;
	setp.ne.s32 	%p6, %r90, 0;
	@%p6 bra 	$L__BB8_4;
$L__BB8_5:
	setp.eq.s32 	%p7, %r7, 0;
	@%p7 bra 	$L__BB8_13;
	and.b32  	%r40, %r45, 3;
	setp.lt.u32 	%p8, %r7, 4;
	@%p8 bra 	$L__BB8_8;
	add.s32 	%r65, %r92, %r5;
	mul.wide.u32 	%rd47, %r65, 4;
	add.s64 	%rd48, %rd1, %rd47;
	ld.global.f32 	%f44, [%rd48];
	mad.lo.s32 	%r66, %r92, %r45, %r3;
	mul.wide.u32 	%rd49, %r66, 4;
	add.s64 	%rd50, %rd2, %rd49;
	ld.global.f32 	%f45, [%rd50];
	fma.rn.f32 	%f46, %f44, %f45, %f70;
	add.s32 	%r67, %r65, 1;
	mul.wide.u32 	%rd51, %r67, 4;
	add.s64 	%rd52, %rd1, %rd51;
	ld.global.f32 	%f47, [%rd52];
	add.s32 	%r68, %r66, %r45;
	mul.wide.u32 	%rd53, %r68, 4;
	add.s64 	%rd54, %rd2, %rd53;
	ld.global.f32 	%f48, [%rd54];
	fma.rn.f32 	%f49, %f47, %f48, %f46;
	add.s32 	%r69, %r65, 2;
	mul.wide.u32 	%rd55, %r69, 4;
	add.s64 	%rd56, %rd1, %rd55;
	ld.global.f32 	%f50, [%rd56];
	add.s32 	%r70, %r68, %r45;
	mul.wide.u32 	%rd57, %r70, 4;
	add.s64 	%rd58, %rd2, %rd57;
	ld.global.f32 	%f51, [%rd58];
	fma.rn.f32 	%f52, %f50, %f51, %f49;
	add.s32 	%r71, %r65, 3;
	mul.wide.u32 	%rd59, %r71, 4;
	add.s64 	%rd60, %rd1, %rd59;
	ld.global.f32 	%f53, [%rd60];
	add.s32 	%r72, %r70, %r45;
	mul.wide.u32 	%rd61, %r72, 4;
	add.s64 	%rd62, %rd2, %rd61;
	ld.global.f32 	%f54, [%rd62];
	fma.rn.f32 	%f70, %f53, %f54, %f52;
	add.s32 	%r92, %r92, 4;
$L__BB8_8:
	setp.eq.s32 	%p9, %r40, 0;
	@%p9 bra 	$L__BB8_13;
	setp.eq.s32 	%p10, %r40, 1;
	@%p10 bra 	$L__BB8_11;
	add.s32 	%r73, %r92, %r5;
	mul.wide.u32 	%rd63, %r73, 4;
	add.s64 	%rd64, %rd1, %rd63;
	ld.global.f32 	%f56, [%rd64];
	mad.lo.s32 	%r74, %r92, %r45, %r3;
	mul.wide.u32 	%rd65, %r74, 4;
	add.s64 	%rd66, %rd2, %rd65;
	ld.global.f32 	%f57, [%rd66];
	fma.rn.f32 	%f58, %f56, %f57, %f70;
	add.s32 	%r75, %r73, 1;
	mul.wide.u32 	%rd67, %r75, 4;
	add.s64 	%rd68, %rd1, %rd67;
	ld.global.f32 	%f59, [%rd68];
	add.s32 	%r76, %r74, %r45;
	mul.wide.u32 	%rd69, %r76, 4;
	add.s64 	%rd70, %rd2, %rd69;
	ld.global.f32 	%f60, [%rd70];
	fma.rn.f32 	%f70, %f59, %f60, %f58;
	add.s32 	%r92, %r92, 2;
$L__BB8_11:
	and.b32  	%r77, %r45, 1;
	setp.eq.b32 	%p11, %r77, 1;
	not.pred 	%p12, %p11;
	@%p12 bra 	$L__BB8_13;
	add.s32 	%r78, %r92, %r5;
	mul.wide.u32 	%rd71, %r78, 4;
	add.s64 	%rd72, %rd1, %rd71;
	ld.global.f32 	%f61, [%rd72];
	mad.lo.s32 	%r79, %r92, %r45, %r3;
	mul.wide.u32 	%rd73, %r79, 4;
	add.s64 	%rd74, %rd2, %rd73;
	ld.global.f32 	%f62, [%rd74];
	fma.rn.f32 	%f70, %f61, %f62, %f70;
$L__BB8_13:
	ld.param.u64 	%rd81, [_Z19calculateMatrix2D2DPfS_S_S_S_S_ii_param_3];
	cvta.to.global.u64 	%rd75, %rd81;
	mul.wide.u32 	%rd76, %r6, 4;
	add.s64 	%rd77, %rd75, %rd76;
	st.global.f32 	[%rd77], %f70;
	mad.lo.s32 	%r80, %r47, %r3, %r53;
	cvta.to.global.u64 	%rd78, %rd6;
	mul.wide.u32 	%rd79, %r80, 4;
	add.s64 	%rd80, %rd78, %rd79;
	st.global.f32 	[%rd80], %f70;
$L__BB8_14:
	ret;

}
	// .globl	_Z24multiplyMatrixOnGPU_2D2DPfS_S_ii
.visible .entry _Z24multiplyMatrixOnGPU_2D2DPfS_S_ii(
	.param .u64 .ptr .align 1 _Z24multiplyMatrixOnGPU_2D2DPfS_S_ii_param_0,
	.param .u64 .ptr .align 1 _Z24multiplyMatrixOnGPU_2D2DPfS_S_ii_param_1,
	.param .u64 .ptr .align 1 _Z24multiplyMatrixOnGPU_2D2DPfS_S_ii_param_2,
	.param .u32 _Z24multiplyMatrixOnGPU_2D2DPfS_S_ii_param_3,
	.param .u32 _Z24multiplyMatrixOnGPU_2D2DPfS_S_ii_param_4
)
{
	.reg .pred 	%p<13>;
	.reg .b32 	%r<93>;
	.reg .b32 	%f<68>;
	.reg .b64 	%rd<69>;

	ld.param.u64 	%rd4, [_Z24multiplyMatrixOnGPU_2D2DPfS_S_ii_param_0];
	ld.param.u64 	%rd5, [_Z24multiplyMatrixOnGPU_2D2DPfS_S_ii_param_1];
	ld.param.u64 	%rd3, [_Z24multiplyMatrixOnGPU_2D2DPfS_S_ii_param_2];
	ld.param.u32 	%r44, [_Z24multiplyMatrixOnGPU_2D2DPfS_S_ii_param_3];
	ld.param.u32 	%r45, [_Z24multiplyMatrixOnGPU_2D2DPfS_S_ii_param_4];
	cvta.to.global.u64 	%rd1, %rd5;
	cvta.to.global.u64 	%rd2, %rd4;
	mov.u32 	%r1, %tid.x;
	mov.u32 	%r47, %ctaid.x;
	mov.u32 	%r48, %ntid.x;
	mul.lo.s32 	%r2, %r47, %r48;
	add.s32 	%r3, %r2, %r1;
	mov.u32 	%r49, %tid.y;
	mov.u32 	%r50, %ctaid.y;
	mov.u32 	%r51, %ntid.y;
	mad.lo.s32 	%r52, %r50, %r51, %r49;
	setp.ge.u32 	%p1, %r3, %r44;
	setp.ge.u32 	%p2, %r52, %r45;
	or.pred  	%p3, %p1, %p2;
	@%p3 bra 	$L__BB9_14;
	setp.lt.s32 	%p4, %r44, 1;
	mov.f32 	%f67, 0f00000000;
	@%p4 bra 	$L__BB9_13;
	mul.lo.s32 	%r5, %r44, %r52;
	and.b32  	%r6, %r44, 7;
	setp.lt.u32 	%p5, %r44, 8;
	mov.f32 	%f67, 0f00000000;
	mov.b32 	%r91, 0;
	@%p5 bra 	$L__BB9_5;
	and.b32  	%r91, %r44, 2147483640;
	neg.s32 	%r89, %r91;
	add.s32 	%r54, %r1, %r44;
	add.s32 	%r88, %r54, %r2;
	shl.b32 	%r10, %r44, 3;
	shl.b32 	%r55, %r44, 1;
	add.s32 	%r87, %r3, %r55;
	mad.lo.s32 	%r86, %r44, 3, %r3;
	shl.b32 	%r56, %r44, 2;
	add.s32 	%r85, %r3, %r56;
	mad.lo.s32 	%r84, %r44, 5, %r3;
	mad.lo.s32 	%r83, %r44, 6, %r3;
	mad.lo.s32 	%r82, %r44, 7, %r3;
	add.s32 	%r80, %r5, 3;
	mov.f32 	%f67, 0f00000000;
	mov.u32 	%r81, %r3;
$L__BB9_4:
	.pragma "nounroll";
	add.s32 	%r57, %r80, -3;
	mul.wide.u32 	%rd6, %r57, 4;
	add.s64 	%rd7, %rd2, %rd6;
	ld.global.f32 	%f17, [%rd7];
	mul.wide.u32 	%rd8, %r81, 4;
	add.s64 	%rd9, %rd1, %rd8;
	ld.global.f32 	%f18, [%rd9];
	fma.rn.f32 	%f19, %f17, %f18, %f67;
	add.s32 	%r58, %r80, -2;
	mul.wide.u32 	%rd10, %r58, 4;
	add.s64 	%rd11, %rd2, %rd10;
	ld.global.f32 	%f20, [%rd11];
	mul.wide.u32 	%rd12, %r88, 4;
	add.s64 	%rd13, %rd1, %rd12;
	ld.global.f32 	%f21, [%rd13];
	fma.rn.f32 	%f22, %f20, %f21, %f19;
	add.s32 	%r59, %r80, -1;
	mul.wide.u32 	%rd14, %r59, 4;
	add.s64 	%rd15, %rd2, %rd14;
	ld.global.f32 	%f23, [%rd15];
	mul.wide.u32 	%rd16, %r87, 4;
	add.s64 	%rd17, %rd1, %rd16;
	ld.global.f32 	%f24, [%rd17];
	fma.rn.f32 	%f25, %f23, %f24, %f22;
	add.s32 	%r60, %r80, 4;
	mul.wide.u32 	%rd18, %r80, 4;
	add.s64 	%rd19, %rd2, %rd18;
	ld.global.f32 	%f26, [%rd19];
	mul.wide.u32 	%rd20, %r86, 4;
	add.s64 	%rd21, %rd1, %rd20;
	ld.global.f32 	%f27, [%rd21];
	fma.rn.f32 	%f28, %f26, %f27, %f25;
	add.s32 	%r61, %r80, 1;
	mul.wide.u32 	%rd22, %r61, 4;
	add.s64 	%rd23, %rd2, %rd22;
	ld.global.f32 	%f29, [%rd23];
	mul.wide.u32 	%rd24, %r85, 4;
	add.s64 	%rd25, %rd1, %rd24;
	ld.global.f32 	%f30, [%rd25];
	fma.rn.f32 	%f31, %f29, %f30, %f28;
	add.s32 	%r62, %r80, 2;
	mul.wide.u32 	%rd26, %r62, 4;
	add.s64 	%rd27, %rd2, %rd26;
	ld.global.f32 	%f32, [%rd27];
	mul.wide.u32 	%rd28, %r84, 4;
	add.s64 	%rd29, %rd1, %rd28;
	ld.global.f32 	%f33, [%rd29];
	fma.rn.f32 	%f34, %f32, %f33, %f31;
	add.s32 	%r63, %r80, 3;
	mul.wide.u32 	%rd30, %r63, 4;
	add.s64 	%rd31, %rd2, %rd30;
	ld.global.f32 	%f35, [%rd31];
	mul.wide.u32 	%rd32, %r83, 4;
	add.s64 	%rd33, %rd1, %rd32;
	ld.global.f32 	%f36, [%rd33];
	fma.rn.f32 	%f37, %f35, %f36, %f34;
	mul.wide.u32 	%rd34, %r60, 4;
	add.s64 	%rd35, %rd2, %rd34;
	ld.global.f32 	%f38, [%rd35];
	mul.wide.u32 	%rd36, %r82, 4;
	add.s64 	%rd37, %rd1, %rd36;
	ld.global.f32 	%f39, [%rd37];
	fma.rn.f32 	%f67, %f38, %f39, %f37;
	add.s32 	%r89, %r89, 8;
	add.s32 	%r88, %r88, %r10;
	add.s32 	%r87, %r87, %r10;
	add.s32 	%r86, %r86, %r10;
	add.s32 	%r85, %r85, %r10;
	add.s32 	%r84, %r84, %r10;
	add.s32 	%r83, %r83, %r10;
	add.s32 	%r82, %r82, %r10;
	add.s32 	%r81, %r81, %r10;
	add.s32 	%r80, %r80, 8;
	setp.ne.s32 	%p6, %r89, 0;
	@%p6 bra 	$L__BB9_4;
$L__BB9_5:
	setp.eq.s32 	%p7, %r6, 0;
	@%p7 bra 	$L__BB9_13;
	and.b32  	%r39, %r44, 3;
	setp.lt.u32 	%p8, %r6, 4;
	@%p8 bra 	$L__BB9_8;
	add.s32 	%r64, %r91, %r5;
	mul.wide.u32 	%rd38, %r64, 4;
	add.s64 	%rd39, %rd2, %rd38;
	ld.global.f32 	%f41, [%rd39];
	mad.lo.s32 	%r65, %r91, %r44, %r3;
	mul.wide.u32 	%rd40, %r65, 4;
	add.s64 	%rd41, %rd1, %rd40;
	ld.global.f32 	%f42, [%rd41];
	fma.rn.f32 	%f43, %f41, %f42, %f67;
	add.s32 	%r66, %r64, 1;
	mul.wide.u32 	%rd42, %r66, 4;
	add.s64 	%rd43, %rd2, %rd42;
	ld.global.f32 	%f44, [%rd43];
	add.s32 	%r67, %r65, %r44;
	mul.wide.u32 	%rd44, %r67, 4;
	add.s64 	%rd45, %rd1, %rd44;
	ld.global.f32 	%f45, [%rd45];
	fma.rn.f32 	%f46, %f44, %f45, %f43;
	add.s32 	%r68, %r64, 2;
	mul.wide.u32 	%rd46, %r68, 4;
	add.s64 	%rd47, %rd2, %rd46;
	ld.global.f32 	%f47, [%rd47];
	add.s32 	%r69, %r67, %r44;
	mul.wide.u32 	%rd48, %r69, 4;
	add.s64 	%rd49, %rd1, %rd48;
	ld.global.f32 	%f48, [%rd49];
	fma.rn.f32 	%f49, %f47, %f48, %f46;
	add.s32 	%r70, %r64, 3;
	mul.wide.u32 	%rd50, %r70, 4;
	add.s64 	%rd51, %rd2, %rd50;
	ld.global.f32 	%f50, [%rd51];
	add.s32 	%r71, %r69, %r44;
	mul.wide.u32 	%rd52, %r71, 4;
	add.s64 	%rd53, %rd1, %rd52;
	ld.global.f32 	%f51, [%rd53];
	fma.rn.f32 	%f67, %f50, %f51, %f49;
	add.s32 	%r91, %r91, 4;
$L__BB9_8:
	setp.eq.s32 	%p9, %r39, 0;
	@%p9 bra 	$L__BB9_13;
	setp.eq.s32 	%p10, %r39, 1;
	@%p10 bra 	$L__BB9_11;
	add.s32 	%r72, %r91, %r5;
	mul.wide.u32 	%rd54, %r72, 4;
	add.s64 	%rd55, %rd2, %rd54;
	ld.global.f32 	%f53, [%rd55];
	mad.lo.s32 	%r73, %r91, %r44, %r3;
	mul.wide.u32 	%rd56, %r73, 4;
	add.s64 	%rd57, %rd1, %rd56;
	ld.global.f32 	%f54, [%rd57];
	fma.rn.f32 	%f55, %f53, %f54, %f67;
	add.s32 	%r74, %r72, 1;
	mul.wide.u32 	%rd58, %r74, 4;
	add.s64 	%rd59, %rd2, %rd58;
	ld.global.f32 	%f56, [%rd59];
	add.s32 	%r75, %r73, %r44;
	mul.wide.u32 	%rd60, %r75, 4;
	add.s64 	%rd61, %rd1, %rd60;
	ld.global.f32 	%f57, [%rd61];
	fma.rn.f32 	%f67, %f56, %f57, %f55;
	add.s32 	%r91, %r91, 2;
$L__BB9_11:
	and.b32  	%r76, %r44, 1;
	setp.eq.b32 	%p11, %r76, 1;
	not.pred 	%p12, %p11;
	@%p12 bra 	$L__BB9_13;
	add.s32 	%r77, %r91, %r5;
	mul.wide.u32 	%rd62, %r77, 4;
	add.s64 	%rd63, %rd2, %rd62;
	ld.global.f32 	%f58, [%rd63];
	mad.lo.s32 	%r78, %r91, %r44, %r3;
	mul.wide.u32 	%rd64, %r78, 4;
	add.s64 	%rd65, %rd1, %rd64;
	ld.global.f32 	%f59, [%rd65];
	fma.rn.f32 	%f67, %f58, %f59, %f67;
$L__BB9_13:
	mad.lo.s32 	%r79, %r44, %r52, %r3;
	cvta.to.global.u64 	%rd66, %rd3;
	mul.wide.u32 	%rd67, %r79, 4;
	add.s64 	%rd68, %rd66, %rd67;
	st.global.f32 	[%rd68], %f67;
$L__BB9_14:
	ret;

}
	// .globl	_Z18transposeMatrixGPUPfS_ii
.visible .entry _Z18transposeMatrixGPUPfS_ii(
	.param .u64 .ptr .align 1 _Z18transposeMatrixGPUPfS_ii_param_0,
	.param .u64 .ptr .align 1 _Z18transposeMatrixGPUPfS_ii_param_1,
	.param .u32 _Z18transposeMatrixGPUPfS_ii_param_2,
	.param .u32 _Z18transposeMatrixGPUPfS_ii_param_3
)
{
	.reg .pred 	%p<4>;
	.reg .b32 	%r<15>;
	.reg .b32 	%f<2>;
	.reg .b64 	%rd<9>;

	ld.param.u64 	%rd1, [_Z18transposeMatrixGPUPfS_ii_param_0];
	ld.param.u64 	%rd2, [_Z18transposeMatrixGPUPfS_ii_param_1];
	ld.param.u32 	%r3, [_Z18transposeMatrixGPUPfS_ii_param_2];
	ld.param.u32 	%r5, [_Z18transposeMatrixGPUPfS_ii_param_3];
	mov.u32 	%r6, %tid.x;
	mov.u32 	%r7, %ctaid.x;
	mov.u32 	%r8, %ntid.x;
	mad.lo.s32 	%r1, %r7, %r8, %r6;
	mov.u32 	%r9, %tid.y;
	mov.u32 	%r10, %ctaid.y;
	mov.u32 	%r11, %ntid.y;
	mad.lo.s32 	%r12, %r10, %r11, %r9;
	setp.ge.u32 	%p1, %r1, %r3;
	setp.ge.u32 	%p2, %r12, %r5;
	or.pred  	%p3, %p1, %p2;
	@%p3 bra 	$L__BB10_2;
	cvta.to.global.u64 	%rd3, %rd1;
	cvta.to.global.u64 	%rd4, %rd2;
	mad.lo.s32 	%r13, %r3, %r12, %r1;
	mad.lo.s32 	%r14, %r5, %r1, %r12;
	mul.wide.u32 	%rd5, %r13, 4;
	add.s64 	%rd6, %rd3, %rd5;
	ld.global.f32 	%f1, [%rd6];
	mul.wide.u32 	%rd7, %r14, 4;
	add.s64 	%rd8, %rd4, %rd7;
	st.global.f32 	[%rd8], %f1;
$L__BB10_2:
	ret;

}


// ===== COMPILED SASS (sm_100) =====

	.target	sm_100

	.elftype	@"ET_EXEC"


//--------------------- .note.nv.tkinfo           --------------------------
	.section	.note.nv.tkinfo,"",@"SHT_NOTE"
	.sectionflags	@"SHF_NOTE_NV_TKINFO"
	.tkinfo
        /*0018*/ 	.word	0x00000002
        /*0030*/ 	.string	""
        /*0030*/ 	.string	"ptxas"
        /*0030*/ 	.string	"Cuda compilation tools, release 13.0, V13.0.88"
        /*0030*/ 	.string	"Build cuda_13.0.r13.0/compiler.36424714_0"
        /*0030*/ 	.string	"-arch sm_100 -m 64 "



//--------------------- .note.nv.cuinfo           --------------------------
	.section	.note.nv.cuinfo,"",@"SHT_NOTE"
	.sectionflags	@"SHF_NOTE_NV_CUINFO"
        /*0018*/ 	.short	0x0002
        /*001a*/ 	.short	0x0064
        /*001c*/ 	.short	0x0082
	.zero		2


//--------------------- .nv.info                  --------------------------
	.section	.nv.info,"",@"SHT_CUDA_INFO"
	.align	4


	//----- nvinfo : EIATTR_REGCOUNT
	.align		4
        /*0000*/ 	.byte	0x04, 0x2f
        /*0002*/ 	.short	(.L_1 - .L_0)
	.align		4
.L_0:
        /*0004*/ 	.word	index@(_Z22sumMatrixOnGPU_1D1D_v1PfS_S_ii)
        /*0008*/ 	.word	0x0000000c


	//----- nvinfo : EIATTR_FRAME_SIZE
	.align		4
.L_1:
        /*000c*/ 	.byte	0x04, 0x11
        /*000e*/ 	.short	(.L_3 - .L_2)
	.align		4
.L_2:
        /*0010*/ 	.word	index@(_Z22sumMatrixOnGPU_1D1D_v1PfS_S_ii)
        /*0014*/ 	.word	0x00000000


	//----- nvinfo : EIATTR_REGCOUNT
	.align		4
.L_3:
        /*0018*/ 	.byte	0x04, 0x2f
        /*001a*/ 	.short	(.L_5 - .L_4)
	.align		4
.L_4:
        /*001c*/ 	.word	index@(_Z22sumMatrixOnGPU_1D1D_v2PfS_S_ii)
        /*0020*/ 	.word	0x0000001e


	//----- nvinfo : EIATTR_FRAME_SIZE
	.align		4
.L_5:
        /*0024*/ 	.byte	0x04, 0x11
        /*0026*/ 	.short	(.L_7 - .L_6)
	.align		4
.L_6:
        /*0028*/ 	.word	index@(_Z22sumMatrixOnGPU_1D1D_v2PfS_S_ii)
        /*002c*/ 	.word	0x00000000


	//----- nvinfo : EIATTR_REGCOUNT
	.align		4
.L_7:
        /*0030*/ 	.byte	0x04, 0x2f
        /*0032*/ 	.short	(.L_9 - .L_8)
	.align		4
.L_8:
        /*0034*/ 	.word	index@(_Z24multiplyMatrixOnGPU_1D1DPfS_S_ii)
        /*0038*/ 	.word	0x00000028


	//----- nvinfo : EIATTR_FRAME_SIZE
	.align		4
.L_9:
        /*003c*/ 	.byte	0x04, 0x11
        /*003e*/ 	.short	(.L_11 - .L_10)
	.align		4
.L_10:
        /*0040*/ 	.word	index@(_Z24multiplyMatrixOnGPU_1D1DPfS_S_ii)
        /*0044*/ 	.word	0x00000000


	//----- nvinfo : EIATTR_REGCOUNT
	.align		4
.L_11:
        /*0048*/ 	.byte	0x04, 0x2f
        /*004a*/ 	.short	(.L_13 - .L_12)
	.align		4
.L_12:
        /*004c*/ 	.word	index@(_Z31sumMatrixOnGPU_2DGrid1DBlock_v1PfS_S_ii)
        /*0050*/ 	.word	0x0000001e


	//----- nvinfo : EIATTR_FRAME_SIZE
	.align		4
.L_13:
        /*0054*/ 	.byte	0x04, 0x11
        /*0056*/ 	.short	(.L_15 - .L_14)
	.align		4
.L_14:
        /*0058*/ 	.word	index@(_Z31sumMatrixOnGPU_2DGrid1DBlock_v1PfS_S_ii)
        /*005c*/ 	.word	0x00000000


	//----- nvinfo : EIATTR_REGCOUNT
	.align		4
.L_15:
        /*0060*/ 	.byte	0x04, 0x2f
        /*0062*/ 	.short	(.L_17 - .L_16)
	.align		4
.L_16:
        /*0064*/ 	.word	index@(_Z31sumMatrixOnGPU_2DGrid1DBlock_v2PfS_S_ii)
        /*0068*/ 	.word	0x0000001e


	//----- nvinfo : EIATTR_FRAME_SIZE
	.align		4
.L_17:
        /*006c*/ 	.byte	0x04, 0x11
        /*006e*/ 	.short	(.L_19 - .L_18)
	.align		4
.L_18:
        /*0070*/ 	.word	index@(_Z31sumMatrixOnGPU_2DGrid1DBlock_v2PfS_S_ii)
        /*0074*/ 	.word	0x00000000


	//----- nvinfo : EIATTR_REGCOUNT
	.align		4
.L_19:
        /*0078*/ 	.byte	0x04, 0x2f
        /*007a*/ 	.short	(.L_21 - .L_20)
	.align		4
.L_20:
        /*007c*/ 	.word	index@(_Z33multiplyMatrixOnGPU_2DGrid1DBlockPfS_S_ii)
        /*0080*/ 	.word	0x00000028


	//----- nvinfo : EIATTR_FRAME_SIZE
	.align		4
.L_21:
        /*0084*/ 	.byte	0x04, 0x11
        /*0086*/ 	.short	(.L_23 - .L_22)
	.align		4
.L_22:
        /*0088*/ 	.word	index@(_Z33multiplyMatrixOnGPU_2DGrid1DBlockPfS_S_ii)
        /*008c*/ 	.word	0x00000000


	//----- nvinfo : EIATTR_REGCOUNT
	.align		4
.L_23:
        /*0090*/ 	.byte	0x04, 0x2f
        /*0092*/ 	.short	(.L_25 - .L_24)
	.align		4
.L_24:
        /*0094*/ 	.word	index@(_Z22sumMatrixOnGPU_2D2D_v1PfS_S_ii)
        /*0098*/ 	.word	0x0000000c


	//----- nvinfo : EIATTR_FRAME_SIZE
	.align		4
.L_25:
        /*009c*/ 	.byte	0x04, 0x11
        /*009e*/ 	.short	(.L_27 - .L_26)
	.align		4
.L_26:
        /*00a0*/ 	.word	index@(_Z22sumMatrixOnGPU_2D2D_v1PfS_S_ii)
        /*00a4*/ 	.word	0x00000000


	//----- nvinfo : EIATTR_REGCOUNT
	.align		4
.L_27:
        /*00a8*/ 	.byte	0x04, 0x2f
        /*00aa*/ 	.short	(.L_29 - .L_28)
	.align		4
.L_28:
        /*00ac*/ 	.word	index@(_Z22sumMatrixOnGPU_2D2D_v2PfS_S_ii)
        /*00b0*/ 	.word	0x0000000c


	//----- nvinfo : EIATTR_FRAME_SIZE
	.align		4
.L_29:
        /*00b4*/ 	.byte	0x04, 0x11
        /*00b6*/ 	.short	(.L_31 - .L_30)
	.align		4
.L_30:
        /*00b8*/ 	.word	index@(_Z22sumMatrixOnGPU_2D2D_v2PfS_S_ii)
        /*00bc*/ 	.word	0x00000000


	//----- nvinfo : EIATTR_REGCOUNT
	.align		4
.L_31:
        /*00c0*/ 	.byte	0x04, 0x2f
        /*00c2*/ 	.short	(.L_33 - .L_32)
	.align		4
.L_32:
        /*00c4*/ 	.word	index@(_Z19calculateMatrix2D2DPfS_S_S_S_S_ii)
        /*00c8*/ 	.word	0x00000020


	//----- nvinfo : EIATTR_FRAME_SIZE
	.align		4
.L_33:
        /*00cc*/ 	.byte	0x04, 0x11
        /*00ce*/ 	.short	(.L_35 - .L_34)
	.align		4
.L_34:
        /*00d0*/ 	.word	index@(_Z19calculateMatrix2D2DPfS_S_S_S_S_ii)
        /*00d4*/ 	.word	0x00000000


	//----- nvinfo : EIATTR_REGCOUNT
	.align		4
.L_35:
        /*00d8*/ 	.byte	0x04, 0x2f
        /*00da*/ 	.short	(.L_37 - .L_36)
	.align		4
.L_36:
        /*00dc*/ 	.word	index@(_Z24multiplyMatrixOnGPU_2D2DPfS_S_ii)
        /*00e0*/ 	.word	0x00000020


	//----- nvinfo : EIATTR_FRAME_SIZE
	.align		4
.L_37:
        /*00e4*/ 	.byte	0x04, 0x11
        /*00e6*/ 	.short	(.L_39 - .L_38)
	.align		4
.L_38:
        /*00e8*/ 	.word	index@(_Z24multiplyMatrixOnGPU_2D2DPfS_S_ii)
        /*00ec*/ 	.word	0x00000000


	//----- nvinfo : EIATTR_REGCOUNT
	.align		4
.L_39:
        /*00f0*/ 	.byte	0x04, 0x2f
        /*00f2*/ 	.short	(.L_41 - .L_40)
	.align		4
.L_40:
        /*00f4*/ 	.word	index@(_Z18transposeMatrixGPUPfS_ii)
        /*00f8*/ 	.word	0x0000000a


	//----- nvinfo : EIATTR_FRAME_SIZE
	.align		4
.L_41:
        /*00fc*/ 	.byte	0x04, 0x11
        /*00fe*/ 	.short	(.L_43 - .L_42)
	.align		4
.L_42:
        /*0100*/ 	.word	index@(_Z18transposeMatrixGPUPfS_ii)
        /*0104*/ 	.word	0x00000000


	//----- nvinfo : EIATTR_MIN_STACK_SIZE
	.align		4
.L_43:
        /*0108*/ 	.byte	0x04, 0x12
        /*010a*/ 	.short	(.L_45 - .L_44)
	.align		4
.L_44:
        /*010c*/ 	.word	index@(_Z18transposeMatrixGPUPfS_ii)
        /*0110*/ 	.word	0x00000000


	//----- nvinfo : EIATTR_MIN_STACK_SIZE
	.align		4
.L_45:
        /*0114*/ 	.byte	0x04, 0x12
        /*0116*/ 	.short	(.L_47 - .L_46)
	.align		4
.L_46:
        /*0118*/ 	.word	index@(_Z24multiplyMatrixOnGPU_2D2DPfS_S_ii)
        /*011c*/ 	.word	0x00000000


	//----- nvinfo : EIATTR_MIN_STACK_SIZE
	.align		4
.L_47:
        /*0120*/ 	.byte	0x04, 0x12
        /*0122*/ 	.short	(.L_49 - .L_48)
	.align		4
.L_48:
        /*0124*/ 	.word	index@(_Z19calculateMatrix2D2DPfS_S_S_S_S_ii)
        /*0128*/ 	.word	0x00000000


	//----- nvinfo : EIATTR_MIN_STACK_SIZE
	.align		4
.L_49:
        /*012c*/ 	.byte	0x04, 0x12
        /*012e*/ 	.short	(.L_51 - .L_50)
	.align		4
.L_50:
        /*0130*/ 	.word	index@(_Z22sumMatrixOnGPU_2D2D_v2PfS_S_ii)
        /*0134*/ 	.word	0x00000000


	//----- nvinfo : EIATTR_MIN_STACK_SIZE
	.align		4
.L_51:
        /*0138*/ 	.byte	0x04, 0x12
        /*013a*/ 	.short	(.L_53 - .L_52)
	.align		4
.L_52:
        /*013c*/ 	.word	index@(_Z22sumMatrixOnGPU_2D2D_v1PfS_S_ii)
        /*0140*/ 	.word	0x00000000


	//----- nvinfo : EIATTR_MIN_STACK_SIZE
	.align		4
.L_53:
        /*0144*/ 	.byte	0x04, 0x12
        /*0146*/ 	.short	(.L_55 - .L_54)
	.align		4
.L_54:
        /*0148*/ 	.word	index@(_Z33multiplyMatrixOnGPU_2DGrid1DBlockPfS_S_ii)
        /*014c*/ 	.word	0x00000000


	//----- nvinfo : EIATTR_MIN_STACK_SIZE
	.align		4
.L_55:
        /*0150*/ 	.byte	0x04, 0x12
        /*0152*/ 	.short	(.L_57 - .L_56)
	.align		4
.L_56:
        /*0154*/ 	.word	index@(_Z31sumMatrixOnGPU_2DGrid1DBlock_v2PfS_S_ii)
        /*0158*/ 	.word	0x00000000


	//----- nvinfo : EIATTR_MIN_STACK_SIZE
	.align		4
.L_57:
        /*015c*/ 	.byte	0x04, 0x12
        /*015e*/ 	.short	(.L_59 - .L_58)
	.align		4
.L_58:
        /*0160*/ 	.word	index@(_Z31sumMatrixOnGPU_2DGrid1DBlock_v1PfS_S_ii)
        /*0164*/ 	.word	0x00000000


	//----- nvinfo : EIATTR_MIN_STACK_SIZE
	.align		4
.L_59:
        /*0168*/ 	.byte	0x04, 0x12
        /*016a*/ 	.short	(.L_61 - .L_60)
	.align		4
.L_60:
        /*016c*/ 	.word	index@(_Z24multiplyMatrixOnGPU_1D1DPfS_S_ii)
        /*0170*/ 	.word	0x00000000


	//----- nvinfo : EIATTR_MIN_STACK_SIZE
	.align		4
.L_61:
        /*0174*/ 	.byte	0x04, 0x12
        /*0176*/ 	.short	(.L_63 - .L_62)
	.align		4
.L_62:
        /*0178*/ 	.word	index@(_Z22sumMatrixOnGPU_1D1D_v2PfS_S_ii)
        /*017c*/ 	.word	0x00000000


	//----- nvinfo : EIATTR_MIN_STACK_SIZE
	.align		4
.L_63:
        /*0180*/ 	.byte	0x04, 0x12
        /*0182*/ 	.short	(.L_65 - .L_64)
	.align		4
.L_64:
        /*0184*/ 	.word	index@(_Z22sumMatrixOnGPU_1D1D_v1PfS_S_ii)
        /*0188*/ 	.word	0x00000000
.L_65:


//--------------------- .nv.compat                --------------------------
	.section	.nv.compat,"",@"SHT_CUDA_COMPAT_INFO"
	.align	4
        /*0000*/ 	.byte	0x02, 0x09, 0x00, 0x00, 0x02, 0x02, 0x01, 0x00, 0x02, 0x05, 0x05, 0x00, 0x03, 0x07, 0x01, 0x01
        /*0010*/ 	.byte	0x02, 0x03, 0x00, 0x00, 0x02, 0x06, 0x01, 0x00, 0x04, 0x0b, 0x08, 0x00, 0x09, 0x00, 0x00, 0x00
        /*0020*/ 	.byte	0x00, 0x00, 0x00, 0x00


//--------------------- .nv.info._Z18transposeMatrixGPUPfS_ii --------------------------
	.section	.nv.info._Z18transposeMatrixGPUPfS_ii,"",@"SHT_CUDA_INFO"
	.sectionflags	@""
	.align	4


	//----- nvinfo : EIATTR_CUDA_API_VERSION
	.align		4
        /*0000*/ 	.byte	0x04, 0x37
        /*0002*/ 	.short	(.L_67 - .L_66)
.L_66:
        /*0004*/ 	.word	0x00000082


	//----- nvinfo : EIATTR_KPARAM_INFO
	.align		4
.L_67:
        /*0008*/ 	.byte	0x04, 0x17
        /*000a*/ 	.short	(.L_69 - .L_68)
.L_68:
        /*000c*/ 	.word	0x00000000
        /*0010*/ 	.short	0x0003
        /*0012*/ 	.short	0x0014
        /*0014*/ 	.byte	0x00, 0xf0, 0x11, 0x00


	//----- nvinfo : EIATTR_KPARAM_INFO
	.align		4
.L_69:
        /*0018*/ 	.byte	0x04, 0x17
        /*001a*/ 	.short	(.L_71 - .L_70)
.L_70:
        /*001c*/ 	.word	0x00000000
        /*0020*/ 	.short	0x0002
        /*0022*/ 	.short	0x0010
        /*0024*/ 	.byte	0x00, 0xf0, 0x11, 0x00


	//----- nvinfo : EIATTR_KPARAM_INFO
	.align		4
.L_71:
        /*0028*/ 	.byte	0x04, 0x17
        /*002a*/ 	.short	(.L_73 - .L_72)
.L_72:
        /*002c*/ 	.word	0x00000000
        /*0030*/ 	.short	0x0001
        /*0032*/ 	.short	0x0008
        /*0034*/ 	.byte	0x00, 0xf5, 0x21, 0x00


	//----- nvinfo : EIATTR_KPARAM_INFO
	.align		4
.L_73:
        /*0038*/ 	.byte	0x04, 0x17
        /*003a*/ 	.short	(.L_75 - .L_74)
.L_74:
        /*003c*/ 	.word	0x00000000
        /*0040*/ 	.short	0x0000
        /*0042*/ 	.short	0x0000
        /*0044*/ 	.byte	0x00, 0xf5, 0x21, 0x00


	//----- nvinfo : EIATTR_SPARSE_MMA_MASK
	.align		4
.L_75:
        /*0048*/ 	.byte	0x03, 0x50
        /*004a*/ 	.short	0x0000


	//----- nvinfo : EIATTR_MAXREG_COUNT
	.align		4
        /*004c*/ 	.byte	0x03, 0x1b
        /*004e*/ 	.short	0x00ff


	//----- nvinfo : EIATTR_MERCURY_ISA_VERSION
	.align		4
        /*0050*/ 	.byte	0x03, 0x5f
        /*0052*/ 	.short	0x0101


	//----- nvinfo : EIATTR_VRC_CTA_INIT_COUNT
	.align		4
        /*0054*/ 	.byte	0x02, 0x4a
	.zero		1
	.zero		1


	//----- nvinfo : EIATTR_EXIT_INSTR_OFFSETS
	.align		4
        /*0058*/ 	.byte	0x04, 0x1c
        /*005a*/ 	.short	(.L_77 - .L_76)


	//   ....[0]....
.L_76:
        /*005c*/ 	.word	0x000000c0


	//   ....[1]....
        /*0060*/ 	.word	0x00000160


	//----- nvinfo : EIATTR_CBANK_PARAM_SIZE
	.align		4
.L_77:
        /*0064*/ 	.byte	0x03, 0x19
        /*0066*/ 	.short	0x0018


	//----- nvinfo : EIATTR_PARAM_CBANK
	.align		4
        /*0068*/ 	.byte	0x04, 0x0a
        /*006a*/ 	.short	(.L_79 - .L_78)
	.align		4
.L_78:
        /*006c*/ 	.word	index@(.nv.constant0._Z18transposeMatrixGPUPfS_ii)
        /*0070*/ 	.short	0x0380
        /*0072*/ 	.short	0x0018


	//----- nvinfo : EIATTR_SW_WAR
	.align		4
.L_79:
        /*0074*/ 	.byte	0x04, 0x36
        /*0076*/ 	.short	(.L_81 - .L_80)
.L_80:
        /*0078*/ 	.word	0x00000008
.L_81:


//--------------------- .nv.info._Z24multiplyMatrixOnGPU_2D2DPfS_S_ii --------------------------
	.section	.nv.info._Z24multiplyMatrixOnGPU_2D2DPfS_S_ii,"",@"SHT_CUDA_INFO"
	.sectionflags	@""
	.align	4


	//----- nvinfo : EIATTR_CUDA_API_VERSION
	.align		4
        /*0000*/ 	.byte	0x04, 0x37
        /*0002*/ 	.short	(.L_83 - .L_82)
.L_82:
        /*0004*/ 	.word	0x00000082


	//----- nvinfo : EIATTR_KPARAM_INFO
	.align		4
.L_83:
        /*0008*/ 	.byte	0x04, 0x17
        /*000a*/ 	.short	(.L_85 - .L_84)
.L_84:
        /*000c*/ 	.word	0x00000000
        /*0010*/ 	.short	0x0004
        /*0012*/ 	.short	0x001c
        /*0014*/ 	.byte	0x00, 0xf0, 0x11, 0x00


	//----- nvinfo : EIATTR_KPARAM_INFO
	.align		4
.L_85:
        /*0018*/ 	.byte	0x04, 0x17
        /*001a*/ 	.short	(.L_87 - .L_86)
.L_86:
        /*001c*/ 	.word	0x00000000
        /*0020*/ 	.short	0x0003
        /*0022*/ 	.short	0x0018
        /*0024*/ 	.byte	0x00, 0xf0, 0x11, 0x00


	//----- nvinfo : EIATTR_KPARAM_INFO
	.align		4
.L_87:
        /*0028*/ 	.byte	0x04, 0x17
        /*002a*/ 	.short	(.L_89 - .L_88)
.L_88:
        /*002c*/ 	.word	0x00000000
        /*0030*/ 	.short	0x0002
        /*0032*/ 	.short	0x0010
        /*0034*/ 	.byte	0x00, 0xf5, 0x21, 0x00


	//----- nvinfo : EIATTR_KPARAM_INFO
	.align		4
.L_89:
        /*0038*/ 	.byte	0x04, 0x17
        /*003a*/ 	.short	(.L_91 - .L_90)
.L_90:
        /*003c*/ 	.word	0x00000000
        /*0040*/ 	.short	0x0001
        /*0042*/ 	.short	0x0008
        /*0044*/ 	.byte	0x00, 0xf5, 0x21, 0x00


	//----- nvinfo : EIATTR_KPARAM_INFO
	.align		4
.L_91:
        /*0048*/ 	.byte	0x04, 0x17
        /*004a*/ 	.short	(.L_93 - .L_92)
.L_92:
        /*004c*/ 	.word	0x00000000
        /*0050*/ 	.short	0x0000
        /*0052*/ 	.short	0x0000
        /*0054*/ 	.byte	0x00, 0xf5, 0x21, 0x00


	//----- nvinfo : EIATTR_SPARSE_MMA_MASK
	.align		4
.L_93:
        /*0058*/ 	.byte	0x03, 0x50
        /*005a*/ 	.short	0x0000


	//----- nvinfo : EIATTR_MAXREG_COUNT
	.align		4
        /*005c*/ 	.byte	0x03, 0x1b
        /*005e*/ 	.short	0x00ff


	//----- nvinfo : EIATTR_MERCURY_ISA_VERSION
	.align		4
        /*0060*/ 	.byte	0x03, 0x5f
        /*0062*/ 	.short	0x0101


	//----- nvinfo : EIATTR_VRC_CTA_INIT_COUNT
	.align		4
        /*0064*/ 	.byte	0x02, 0x4a
	.zero		1
	.zero		1


	//----- nvinfo : EIATTR_EXIT_INSTR_OFFSETS
	.align		4
        /*0068*/ 	.byte	0x04, 0x1c
        /*006a*/ 	.short	(.L_95 - .L_94)


	//   ....[0]....
.L_94:
        /*006c*/ 	.word	0x000000d0


	//   ....[1]....
        /*0070*/ 	.word	0x00000a70


	//----- nvinfo : EIATTR_CBANK_PARAM_SIZE
	.align		4
.L_95:
        /*0074*/ 	.byte	0x03, 0x19
        /*0076*/ 	.short	0x0020


	//----- nvinfo : EIATTR_PARAM_CBANK
	.align		4
        /*0078*/ 	.byte	0x04, 0x0a
        /*007a*/ 	.short	(.L_97 - .L_96)
	.align		4
.L_96:
        /*007c*/ 	.word	index@(.nv.constant0._Z24multiplyMatrixOnGPU_2D2DPfS_S_ii)
        /*0080*/ 	.short	0x0380
        /*0082*/ 	.short	0x0020


	//----- nvinfo : EIATTR_SW_WAR
	.align		4
.L_97:
        /*0084*/ 	.byte	0x04, 0x36
        /*0086*/ 	.short	(.L_99 - .L_98)
.L_98:
        /*0088*/ 	.word	0x00000008
.L_99:


//--------------------- .nv.info._Z19calculateMatrix2D2DPfS_S_S_S_S_ii --------------------------
	.section	.nv.info._Z19calculateMatrix2D2DPfS_S_S_S_S_ii,"",@"SHT_CUDA_INFO"
	.sectionflags	@""
	.align	4


	//----- nvinfo : EIATTR_CUDA_API_VERSION
	.align		4
        /*0000*/ 	.byte	0x04, 0x37
        /*0002*/ 	.short	(.L_101 - .L_100)
.L_100:
        /*0004*/ 	.word	0x00000082


	//----- nvinfo : EIATTR_KPARAM_INFO
	.align		4
.L_101:
        /*0008*/ 	.byte	0x04, 0x17
        /*000a*/ 	.short	(.L_103 - .L_102)
.L_102:
        /*000c*/ 	.word	0x00000000
        /*0010*/ 	.short	0x0007
        /*0012*/ 	.short	0x0034
        /*0014*/ 	.byte	0x00, 0xf0, 0x11, 0x00


	//----- nvinfo : EIATTR_KPARAM_INFO
	.align		4
.L_103:
        /*0018*/ 	.byte	0x04, 0x17
        /*001a*/ 	.short	(.L_105 - .L_104)
.L_104:
        /*001c*/ 	.word	0x00000000
        /*0020*/ 	.short	0x0006
        /*0022*/ 	.short	0x0030
        /*0024*/ 	.byte	0x00, 0xf0, 0x11, 0x00


	//----- nvinfo : EIATTR_KPARAM_INFO
	.align		4
.L_105:
        /*0028*/ 	.byte	0x04, 0x17
        /*002a*/ 	.short	(.L_107 - .L_106)
.L_106:
        /*002c*/ 	.word	0x00000000
        /*0030*/ 	.short	0x0005
        /*0032*/ 	.short	0x0028
        /*0034*/ 	.byte	0x00, 0xf5, 0x21, 0x00


	//----- nvinfo : EIATTR_KPARAM_INFO
	.align		4
.L_107:
        /*0038*/ 	.byte	0x04, 0x17
        /*003a*/ 	.short	(.L_109 - .L_108)
.L_108:
        /*003c*/ 	.word	0x00000000
        /*0040*/ 	.short	0x0004
        /*0042*/ 	.short	0x0020
        /*0044*/ 	.byte	0x00, 0xf5, 0x21, 0x00


	//----- nvinfo : EIATTR_KPARAM_INFO
	.align		4
.L_109:
        /*0048*/ 	.byte	0x04, 0x17
        /*004a*/ 	.short	(.L_111 - .L_110)
.L_110:
        /*004c*/ 	.word	0x00000000
        /*0050*/ 	.short	0x0003
        /*0052*/ 	.short	0x0018
        /*0054*/ 	.byte	0x00, 0xf5, 0x21, 0x00


	//----- nvinfo : EIATTR_KPARAM_INFO
	.align		4
.L_111:
        /*0058*/ 	.byte	0x04, 0x17
        /*005a*/ 	.short	(.L_113 - .L_112)
.L_112:
        /*005c*/ 	.word	0x00000000
        /*0060*/ 	.short	0x0002
        /*0062*/ 	.short	0x0010
        /*0064*/ 	.byte	0x00, 0xf5, 0x21, 0x00


	//----- nvinfo : EIATTR_KPARAM_INFO
	.align		4
.L_113:
        /*0068*/ 	.byte	0x04, 0x17
        /*006a*/ 	.short	(.L_115 - .L_114)
.L_114:
        /*006c*/ 	.word	0x00000000
        /*0070*/ 	.short	0x0001
        /*0072*/ 	.short	0x0008
        /*0074*/ 	.byte	0x00, 0xf5, 0x21, 0x00


	//----- nvinfo : EIATTR_KPARAM_INFO
	.align		4
.L_115:
        /*0078*/ 	.byte	0x04, 0x17
        /*007a*/ 	.short	(.L_117 - .L_116)
.L_116:
        /*007c*/ 	.word	0x00000000
        /*0080*/ 	.short	0x0000
        /*0082*/ 	.short	0x0000
        /*0084*/ 	.byte	0x00, 0xf5, 0x21, 0x00


	//----- nvinfo : EIATTR_SPARSE_MMA_MASK
	.align		4
.L_117:
        /*0088*/ 	.byte	0x03, 0x50
        /*008a*/ 	.short	0x0000


	//----- nvinfo : EIATTR_MAXREG_COUNT
	.align		4
        /*008c*/ 	.byte	0x03, 0x1b
        /*008e*/ 	.short	0x00ff


	//----- nvinfo : EIATTR_MERCURY_ISA_VERSION
	.align		4
        /*0090*/ 	.byte	0x03, 0x5f
        /*0092*/ 	.short	0x0101


	//----- nvinfo : EIATTR_VRC_CTA_INIT_COUNT
	.align		4
        /*0094*/ 	.byte	0x02, 0x4a
	.zero		1
	.zero		1


	//----- nvinfo : EIATTR_EXIT_INSTR_OFFSETS
	.align		4
        /*0098*/ 	.byte	0x04, 0x1c
        /*009a*/ 	.short	(.L_119 - .L_118)


	//   ....[0]....
.L_118:
        /*009c*/ 	.word	0x000000d0


	//   ....[1]....
        /*00a0*/ 	.word	0x00000b10


	//----- nvinfo : EIATTR_CBANK_PARAM_SIZE
	.align		4
.L_119:
        /*00a4*/ 	.byte	0x03, 0x19
        /*00a6*/ 	.short	0x0038


	//----- nvinfo : EIATTR_PARAM_CBANK
	.align		4
        /*00a8*/ 	.byte	0x04, 0x0a
        /*00aa*/ 	.short	(.L_121 - .L_120)
	.align		4
.L_120:
        /*00ac*/ 	.word	index@(.nv.constant0._Z19calculateMatrix2D2DPfS_S_S_S_S_ii)
        /*00b0*/ 	.short	0x0380
        /*00b2*/ 	.short	0x0038


	//----- nvinfo : EIATTR_SW_WAR
	.align		4
.L_121:
        /*00b4*/ 	.byte	0x04, 0x36
        /*00b6*/ 	.short	(.L_123 - .L_122)
.L_122:
        /*00b8*/ 	.word	0x00000008
.L_123:


//--------------------- .nv.info._Z22sumMatrixOnGPU_2D2D_v2PfS_S_ii --------------------------
	.section	.nv.info._Z22sumMatrixOnGPU_2D2D_v2PfS_S_ii,"",@"SHT_CUDA_INFO"
	.sectionflags	@""
	.align	4


	//----- nvinfo : EIATTR_CUDA_API_VERSION
	.align		4
        /*0000*/ 	.byte	0x04, 0x37
        /*0002*/ 	.short	(.L_125 - .L_124)
.L_124:
        /*0004*/ 	.word	0x00000082


	//----- nvinfo : EIATTR_KPARAM_INFO
	.align		4
.L_125:
        /*0008*/ 	.byte	0x04, 0x17
        /*000a*/ 	.short	(.L_127 - .L_126)
.L_126:
        /*000c*/ 	.word	0x00000000
        /*0010*/ 	.short	0x0004
        /*0012*/ 	.short	0x001c
        /*0014*/ 	.byte	0x00, 0xf0, 0x11, 0x00


	//----- nvinfo : EIATTR_KPARAM_INFO
	.align		4
.L_127:
        /*0018*/ 	.byte	0x04, 0x17
        /*001a*/ 	.short	(.L_129 - .L_128)
.L_128:
        /*001c*/ 	.word	0x00000000
        /*0020*/ 	.short	0x0003
        /*0022*/ 	.short	0x0018
        /*0024*/ 	.byte	0x00, 0xf0, 0x11, 0x00


	//----- nvinfo : EIATTR_KPARAM_INFO
	.align		4
.L_129:
        /*0028*/ 	.byte	0x04, 0x17
        /*002a*/ 	.short	(.L_131 - .L_130)
.L_130:
        /*002c*/ 	.word	0x00000000
        /*0030*/ 	.short	0x0002
        /*0032*/ 	.short	0x0010
        /*0034*/ 	.byte	0x00, 0xf5, 0x21, 0x00


	//----- nvinfo : EIATTR_KPARAM_INFO
	.align		4
.L_131:
        /*0038*/ 	.byte	0x04, 0x17
        /*003a*/ 	.short	(.L_133 - .L_132)
.L_132:
        /*003c*/ 	.word	0x00000000
        /*0040*/ 	.short	0x0001
        /*0042*/ 	.short	0x0008
        /*0044*/ 	.byte	0x00, 0xf5, 0x21, 0x00


	//----- nvinfo : EIATTR_KPARAM_INFO
	.align		4
.L_133:
        /*0048*/ 	.byte	0x04, 0x17
        /*004a*/ 	.short	(.L_135 - .L_134)
.L_134:
        /*004c*/ 	.word	0x00000000
        /*0050*/ 	.short	0x0000
        /*0052*/ 	.short	0x0000
        /*0054*/ 	.byte	0x00, 0xf5, 0x21, 0x00


	//----- nvinfo : EIATTR_SPARSE_MMA_MASK
	.align		4
.L_135:
        /*0058*/ 	.byte	0x03, 0x50
        /*005a*/ 	.short	0x0000


	//----- nvinfo : EIATTR_MAXREG_COUNT
	.align		4
        /*005c*/ 	.byte	0x03, 0x1b
        /*005e*/ 	.short	0x00ff


	//----- nvinfo : EIATTR_MERCURY_ISA_VERSION
	.align		4
        /*0060*/ 	.byte	0x03, 0x5f
        /*0062*/ 	.short	0x0101


	//----- nvinfo : EIATTR_VRC_CTA_INIT_COUNT
	.align		4
        /*0064*/ 	.byte	0x02, 0x4a
	.zero		1
	.zero		1


	//----- nvinfo : EIATTR_EXIT_INSTR_OFFSETS
	.align		4
        /*0068*/ 	.byte	0x04, 0x1c
        /*006a*/ 	.short	(.L_137 - .L_136)


	//   ....[0]....
.L_136:
        /*006c*/ 	.word	0x000000d0


	//   ....[1]....
        /*0070*/ 	.word	0x00000190


	//----- nvinfo : EIATTR_CBANK_PARAM_SIZE
	.align		4
.L_137:
        /*0074*/ 	.byte	0x03, 0x19
        /*0076*/ 	.short	0x0020


	//----- nvinfo : EIATTR_PARAM_CBANK
	.align		4
        /*0078*/ 	.byte	0x04, 0x0a
        /*007a*/ 	.short	(.L_139 - .L_138)
	.align		4
.L_138:
        /*007c*/ 	.word	index@(.nv.constant0._Z22sumMatrixOnGPU_2D2D_v2PfS_S_ii)
        /*0080*/ 	.short	0x0380
        /*0082*/ 	.short	0x0020


	//----- nvinfo : EIATTR_SW_WAR
	.align		4
.L_139:
        /*0084*/ 	.byte	0x04, 0x36
        /*0086*/ 	.short	(.L_141 - .L_140)
.L_140:
        /*0088*/ 	.word	0x00000008
.L_141:


//--------------------- .nv.info._Z22sumMatrixOnGPU_2D2D_v1PfS_S_ii --------------------------
	.section	.nv.info._Z22sumMatrixOnGPU_2D2D_v1PfS_S_ii,"",@"SHT_CUDA_INFO"
	.sectionflags	@""
	.align	4


	//----- nvinfo : EIATTR_CUDA_API_VERSION
	.align		4
        /*0000*/ 	.byte	0x04, 0x37
        /*0002*/ 	.short	(.L_143 - .L_142)
.L_142:
        /*0004*/ 	.word	0x00000082


	//----- nvinfo : EIATTR_KPARAM_INFO
	.align		4
.L_143:
        /*0008*/ 	.byte	0x04, 0x17
        /*000a*/ 	.short	(.L_145 - .L_144)
.L_144:
        /*000c*/ 	.word	0x00000000
        /*0010*/ 	.short	0x0004
        /*0012*/ 	.short	0x001c
        /*0014*/ 	.byte	0x00, 0xf0, 0x11, 0x00


	//----- nvinfo : EIATTR_KPARAM_INFO
	.align		4
.L_145:
        /*0018*/ 	.byte	0x04, 0x17
        /*001a*/ 	.short	(.L_147 - .L_146)
.L_146:
        /*001c*/ 	.word	0x00000000
        /*0020*/ 	.short	0x0003
        /*0022*/ 	.short	0x0018
        /*0024*/ 	.byte	0x00, 0xf0, 0x11, 0x00


	//----- nvinfo : EIATTR_KPARAM_INFO
	.align		4
.L_147:
        /*0028*/ 	.byte	0x04, 0x17
        /*002a*/ 	.short	(.L_149 - .L_148)
.L_148:
        /*002c*/ 	.word	0x00000000
        /*0030*/ 	.short	0x0002
        /*0032*/ 	.short	0x0010
        /*0034*/ 	.byte	0x00, 0xf5, 0x21, 0x00


	//----- nvinfo : EIATTR_KPARAM_INFO
	.align		4
.L_149:
        /*0038*/ 	.byte	0x04, 0x17
        /*003a*/ 	.short	(.L_151 - .L_150)
.L_150:
        /*003c*/ 	.word	0x00000000
        /*0040*/ 	.short	0x0001
        /*0042*/ 	.short	0x0008
        /*0044*/ 	.byte	0x00, 0xf5, 0x21, 0x00


	//----- nvinfo : EIATTR_KPARAM_INFO
	.align		4
.L_151:
        /*0048*/ 	.byte	0x04, 0x17
        /*004a*/ 	.short	(.L_153 - .L_152)
.L_152:
        /*004c*/ 	.word	0x00000000
        /*0050*/ 	.short	0x0000
        /*0052*/ 	.short	0x0000
        /*0054*/ 	.byte	0x00, 0xf5, 0x21, 0x00


	//----- nvinfo : EIATTR_SPARSE_MMA_MASK
	.align		4
.L_153:
        /*0058*/ 	.byte	0x03, 0x50
        /*005a*/ 	.short	0x0000


	//----- nvinfo : EIATTR_MAXREG_COUNT
	.align		4
        /*005c*/ 	.byte	0x03, 0x1b
        /*005e*/ 	.short	0x00ff


	//----- nvinfo : EIATTR_MERCURY_ISA_VERSION
	.align		4
        /*0060*/ 	.byte	0x03, 0x5f
        /*0062*/ 	.short	0x0101


	//----- nvinfo : EIATTR_VRC_CTA_INIT_COUNT
	.align		4
        /*0064*/ 	.byte	0x02, 0x4a
	.zero		1
	.zero		1


	//----- nvinfo : EIATTR_EXIT_INSTR_OFFSETS
	.align		4
        /*0068*/ 	.byte	0x04, 0x1c
        /*006a*/ 	.short	(.L_155 - .L_154)


	//   ....[0]....
.L_154:
        /*006c*/ 	.word	0x00000160


	//----- nvinfo : EIATTR_CBANK_PARAM_SIZE
	.align		4
.L_155:
        /*0070*/ 	.byte	0x03, 0x19
        /*0072*/ 	.short	0x0020


	//----- nvinfo : EIATTR_PARAM_CBANK
	.align		4
        /*0074*/ 	.byte	0x04, 0x0a
        /*0076*/ 	.short	(.L_157 - .L_156)
	.align		4
.L_156:
        /*0078*/ 	.word	index@(.nv.constant0._Z22sumMatrixOnGPU_2D2D_v1PfS_S_ii)
        /*007c*/ 	.short	0x0380
        /*007e*/ 	.short	0x0020


	//----- nvinfo : EIATTR_SW_WAR
	.align		4
.L_157:
        /*0080*/ 	.byte	0x04, 0x36
        /*0082*/ 	.short	(.L_159 - .L_158)
.L_158:
        /*0084*/ 	.word	0x00000008
.L_159:


//--------------------- .nv.info._Z33multiplyMatrixOnGPU_2DGrid1DBlockPfS_S_ii --------------------------
	.section	.nv.info._Z33multiplyMatrixOnGPU_2DGrid1DBlockPfS_S_ii,"",@"SHT_CUDA_INFO"
	.sectionflags	@""
	.align	4


	//----- nvinfo : EIATTR_CUDA_API_VERSION
	.align		4
        /*0000*/ 	.byte	0x04, 0x37
        /*0002*/ 	.short	(.L_161 - .L_160)
.L_160:
        /*0004*/ 	.word	0x00000082


	//----- nvinfo : EIATTR_KPARAM_INFO
	.align		4
.L_161:
        /*0008*/ 	.byte	0x04, 0x17
        /*000a*/ 	.short	(.L_163 - .L_162)
.L_162:
        /*000c*/ 	.word	0x00000000
        /*0010*/ 	.short	0x0004
        /*0012*/ 	.short	0x001c
        /*0014*/ 	.byte	0x00, 0xf0, 0x11, 0x00


	//----- nvinfo : EIATTR_KPARAM_INFO
	.align		4
.L_163:
        /*0018*/ 	.byte	0x04, 0x17
        /*001a*/ 	.short	(.L_165 - .L_164)
.L_164:
        /*001c*/ 	.word	0x00000000
        /*0020*/ 	.short	0x0003
        /*0022*/ 	.short	0x0018
        /*0024*/ 	.byte	0x00, 0xf0, 0x11, 0x00


	//----- nvinfo : EIATTR_KPARAM_INFO
	.align		4
.L_165:
        /*0028*/ 	.byte	0x04, 0x17
        /*002a*/ 	.short	(.L_167 - .L_166)
.L_166:
        /*002c*/ 	.word	0x00000000
        /*0030*/ 	.short	0x0002
        /*0032*/ 	.short	0x0010
        /*0034*/ 	.byte	0x00, 0xf5, 0x21, 0x00


	//----- nvinfo : EIATTR_KPARAM_INFO
	.align		4
.L_167:
        /*0038*/ 	.byte	0x04, 0x17
        /*003a*/ 	.short	(.L_169 - .L_168)
.L_168:
        /*003c*/ 	.word	0x00000000
        /*0040*/ 	.short	0x0001
        /*0042*/ 	.short	0x0008
        /*0044*/ 	.byte	0x00, 0xf5, 0x21, 0x00


	//----- nvinfo : EIATTR_KPARAM_INFO
	.align		4
.L_169:
        /*0048*/ 	.byte	0x04, 0x17
        /*004a*/ 	.short	(.L_171 - .L_170)
.L_170:
        /*004c*/ 	.word	0x00000000
        /*0050*/ 	.short	0x0000
        /*0052*/ 	.short	0x0000
        /*0054*/ 	.byte	0x00, 0xf5, 0x21, 0x00


	//----- nvinfo : EIATTR_SPARSE_MMA_MASK
	.align		4
.L_171:
        /*0058*/ 	.byte	0x03, 0x50
        /*005a*/ 	.short	0x0000


	//----- nvinfo : EIATTR_MAXREG_COUNT
	.align		4
        /*005c*/ 	.byte	0x03, 0x1b
        /*005e*/ 	.short	0x00ff


	//----- nvinfo : EIATTR_MERCURY_ISA_VERSION
	.align		4
        /*0060*/ 	.byte	0x03, 0x5f
        /*0062*/ 	.short	0x0101


	//----- nvinfo : EIATTR_VRC_CTA_INIT_COUNT
	.align		4
        /*0064*/ 	.byte	0x02, 0x4a
	.zero		1
	.zero		1


	//----- nvinfo : EIATTR_EXIT_INSTR_OFFSETS
	.align		4
        /*0068*/ 	.byte	0x04, 0x1c
        /*006a*/ 	.short	(.L_173 - .L_172)


	//   ....[0]....
.L_172:
        /*006c*/ 	.word	0x00000090


	//   ....[1]....
        /*0070*/ 	.word	0x00000a60


	//   ....[2]....
        /*0074*/ 	.word	0x00000cb0


	//   ....[3]....
        /*0078*/ 	.word	0x00000de0


	//   ....[4]....
        /*007c*/ 	.word	0x00000eb0


	//   ....[5]....
        /*0080*/ 	.word	0x00000f00


	//----- nvinfo : EIATTR_CBANK_PARAM_SIZE
	.align		4
.L_173:
        /*0084*/ 	.byte	0x03, 0x19
        /*0086*/ 	.short	0x0020


	//----- nvinfo : EIATTR_PARAM_CBANK
	.align		4
        /*0088*/ 	.byte	0x04, 0x0a
        /*008a*/ 	.short	(.L_175 - .L_174)
	.align		4
.L_174:
        /*008c*/ 	.word	index@(.nv.constant0._Z33multiplyMatrixOnGPU_2DGrid1DBlockPfS_S_ii)
        /*0090*/ 	.short	0x0380
        /*0092*/ 	.short	0x0020


	//----- nvinfo : EIATTR_SW_WAR
	.align		4
.L_175:
        /*0094*/ 	.byte	0x04, 0x36
        /*0096*/ 	.short	(.L_177 - .L_176)
.L_176:
        /*0098*/ 	.word	0x00000008
.L_177:


//--------------------- .nv.info._Z31sumMatrixOnGPU_2DGrid1DBlock_v2PfS_S_ii --------------------------
	.section	.nv.info._Z31sumMatrixOnGPU_2DGrid1DBlock_v2PfS_S_ii,"",@"SHT_CUDA_INFO"
	.sectionflags	@""
	.align	4


	//----- nvinfo : EIATTR_CUDA_API_VERSION
	.align		4
        /*0000*/ 	.byte	0x04, 0x37
        /*0002*/ 	.short	(.L_179 - .L_178)
.L_178:
        /*0004*/ 	.word	0x00000082


	//----- nvinfo : EIATTR_KPARAM_INFO
	.align		4
.L_179:
        /*0008*/ 	.byte	0x04, 0x17
        /*000a*/ 	.short	(.L_181 - .L_180)
.L_180:
        /*000c*/ 	.word	0x00000000
        /*0010*/ 	.short	0x0004
        /*0012*/ 	.short	0x001c
        /*0014*/ 	.byte	0x00, 0xf0, 0x11, 0x00


	//----- nvinfo : EIATTR_KPARAM_INFO
	.align		4
.L_181:
        /*0018*/ 	.byte	0x04, 0x17
        /*001a*/ 	.short	(.L_183 - .L_182)
.L_182:
        /*001c*/ 	.word	0x00000000
        /*0020*/ 	.short	0x0003
        /*0022*/ 	.short	0x0018
        /*0024*/ 	.byte	0x00, 0xf0, 0x11, 0x00


	//----- nvinfo : EIATTR_KPARAM_INFO
	.align		4
.L_183:
        /*0028*/ 	.byte	0x04, 0x17
        /*002a*/ 	.short	(.L_185 - .L_184)
.L_184:
        /*002c*/ 	.word	0x00000000
        /*0030*/ 	.short	0x0002
        /*0032*/ 	.short	0x0010
        /*0034*/ 	.byte	0x00, 0xf5, 0x21, 0x00


	//----- nvinfo : EIATTR_KPARAM_INFO
	.align		4
.L_185:
        /*0038*/ 	.byte	0x04, 0x17
        /*003a*/ 	.short	(.L_187 - .L_186)
.L_186:
        /*003c*/ 	.word	0x00000000
        /*0040*/ 	.short	0x0001
        /*0042*/ 	.short	0x0008
        /*0044*/ 	.byte	0x00, 0xf5, 0x21, 0x00


	//----- nvinfo : EIATTR_KPARAM_INFO
	.align		4
.L_187:
        /*0048*/ 	.byte	0x04, 0x17
        /*004a*/ 	.short	(.L_189 - .L_188)
.L_188:
        /*004c*/ 	.word	0x00000000
        /*0050*/ 	.short	0x0000
        /*0052*/ 	.short	0x0000
        /*0054*/ 	.byte	0x00, 0xf5, 0x21, 0x00


	//----- nvinfo : EIATTR_SPARSE_MMA_MASK
	.align		4
.L_189:
        /*0058*/ 	.byte	0x03, 0x50
        /*005a*/ 	.short	0x0000


	//----- nvinfo : EIATTR_MAXREG_COUNT
	.align		4
        /*005c*/ 	.byte	0x03, 0x1b
        /*005e*/ 	.short	0x00ff


	//----- nvinfo : EIATTR_MERCURY_ISA_VERSION
	.align		4
        /*0060*/ 	.byte	0x03, 0x5f
        /*0062*/ 	.short	0x0101


	//----- nvinfo : EIATTR_VRC_CTA_INIT_COUNT
	.align		4
        /*0064*/ 	.byte	0x02, 0x4a
	.zero		1
	.zero		1


	//----- nvinfo : EIATTR_EXIT_INSTR_OFFSETS
	.align		4
        /*0068*/ 	.byte	0x04, 0x1c
        /*006a*/ 	.short	(.L_191 - .L_190)


	//   ....[0]....
.L_190:
        /*006c*/ 	.word	0x00000080


	//   ....[1]....
        /*0070*/ 	.word	0x00000890


	//   ....[2]....
        /*0074*/ 	.word	0x00000cb0


	//   ....[3]....
        /*0078*/ 	.word	0x00000f10


	//   ....[4]....
        /*007c*/ 	.word	0x00001020


	//----- nvinfo : EIATTR_CBANK_PARAM_SIZE
	.align		4
.L_191:
        /*0080*/ 	.byte	0x03, 0x19
        /*0082*/ 	.short	0x0020


	//----- nvinfo : EIATTR_PARAM_CBANK
	.align		4
        /*0084*/ 	.byte	0x04, 0x0a
        /*0086*/ 	.short	(.L_193 - .L_192)
	.align		4
.L_192:
        /*0088*/ 	.word	index@(.nv.constant0._Z31sumMatrixOnGPU_2DGrid1DBlock_v2PfS_S_ii)
        /*008c*/ 	.short	0x0380
        /*008e*/ 	.short	0x0020


	//----- nvinfo : EIATTR_SW_WAR
	.align		4
.L_193:
        /*0090*/ 	.byte	0x04, 0x36
        /*0092*/ 	.short	(.L_195 - .L_194)
.L_194:
        /*0094*/ 	.word	0x00000008
.L_195:


//--------------------- .nv.info._Z31sumMatrixOnGPU_2DGrid1DBlock_v1PfS_S_ii --------------------------
	.section	.nv.info._Z31sumMatrixOnGPU_2DGrid1DBlock_v1PfS_S_ii,"",@"SHT_CUDA_INFO"
	.sectionflags	@""
	.align	4


	//----- nvinfo : EIATTR_CUDA_API_VERSION
	.align		4
        /*0000*/ 	.byte	0x04, 0x37
        /*0002*/ 	.short	(.L_197 - .L_196)
.L_196:
        /*0004*/ 	.word	0x00000082


	//----- nvinfo : EIATTR_KPARAM_INFO
	.align		4
.L_197:
        /*0008*/ 	.byte	0x04, 0x17
        /*000a*/ 	.short	(.L_199 - .L_198)
.L_198:
        /*000c*/ 	.word	0x00000000
        /*0010*/ 	.short	0x0004
        /*0012*/ 	.short	0x001c
        /*0014*/ 	.byte	0x00, 0xf0, 0x11, 0x00


	//----- nvinfo : EIATTR_KPARAM_INFO
	.align		4
.L_199:
        /*0018*/ 	.byte	0x04, 0x17
        /*001a*/ 	.short	(.L_201 - .L_200)
.L_200:
        /*001c*/ 	.word	0x00000000
        /*0020*/ 	.short	0x0003
        /*0022*/ 	.short	0x0018
        /*0024*/ 	.byte	0x00, 0xf0, 0x11, 0x00


	//----- nvinfo : EIATTR_KPARAM_INFO
	.align		4
.L_201:
        /*0028*/ 	.byte	0x04, 0x17
        /*002a*/ 	.short	(.L_203 - .L_202)
.L_202:
        /*002c*/ 	.word	0x00000000
        /*0030*/ 	.short	0x0002
        /*0032*/ 	.short	0x0010
        /*0034*/ 	.byte	0x00, 0xf5, 0x21, 0x00


	//----- nvinfo : EIATTR_KPARAM_INFO
	.align		4
.L_203:
        /*0038*/ 	.byte	0x04, 0x17
        /*003a*/ 	.short	(.L_205 - .L_204)
.L_204:
        /*003c*/ 	.word	0x00000000
        /*0040*/ 	.short	0x0001
        /*0042*/ 	.short	0x0008
        /*0044*/ 	.byte	0x00, 0xf5, 0x21, 0x00


	//----- nvinfo : EIATTR_KPARAM_INFO
	.align		4
.L_205:
        /*0048*/ 	.byte	0x04, 0x17
        /*004a*/ 	.short	(.L_207 - .L_206)
.L_206:
        /*004c*/ 	.word	0x00000000
        /*0050*/ 	.short	0x0000
        /*0052*/ 	.short	0x0000
        /*0054*/ 	.byte	0x00, 0xf5, 0x21, 0x00


	//----- nvinfo : EIATTR_SPARSE_MMA_MASK
	.align		4
.L_207:
        /*0058*/ 	.byte	0x03, 0x50
        /*005a*/ 	.short	0x0000


	//----- nvinfo : EIATTR_MAXREG_COUNT
	.align		4
        /*005c*/ 	.byte	0x03, 0x1b
        /*005e*/ 	.short	0x00ff


	//----- nvinfo : EIATTR_MERCURY_ISA_VERSION
	.align		4
        /*0060*/ 	.byte	0x03, 0x5f
        /*0062*/ 	.short	0x0101


	//----- nvinfo : EIATTR_VRC_CTA_INIT_COUNT
	.align		4
        /*0064*/ 	.byte	0x02, 0x4a
	.zero		1
	.zero		1


	//----- nvinfo : EIATTR_EXIT_INSTR_OFFSETS
	.align		4
        /*0068*/ 	.byte	0x04, 0x1c
        /*006a*/ 	.short	(.L_209 - .L_208)


	//   ....[0]....
.L_208:
        /*006c*/ 	.word	0x00000080


	//   ....[1]....
        /*0070*/ 	.word	0x00000890


	//   ....[2]....
        /*0074*/ 	.word	0x00000cb0


	//   ....[3]....
        /*0078*/ 	.word	0x00000f10


	//   ....[4]....
        /*007c*/ 	.word	0x00001020


	//----- nvinfo : EIATTR_CBANK_PARAM_SIZE
	.align		4
.L_209:
        /*0080*/ 	.byte	0x03, 0x19
        /*0082*/ 	.short	0x0020


	//----- nvinfo : EIATTR_PARAM_CBANK
	.align		4
        /*0084*/ 	.byte	0x04, 0x0a
        /*0086*/ 	.short	(.L_211 - .L_210)
	.align		4
.L_210:
        /*0088*/ 	.word	index@(.nv.constant0._Z31sumMatrixOnGPU_2DGrid1DBlock_v1PfS_S_ii)
        /*008c*/ 	.short	0x0380
        /*008e*/ 	.short	0x0020


	//----- nvinfo : EIATTR_SW_WAR
	.align		4
.L_211:
        /*0090*/ 	.byte	0x04, 0x36
        /*0092*/ 	.short	(.L_213 - .L_212)
.L_212:
        /*0094*/ 	.word	0x00000008
.L_213:


//--------------------- .nv.info._Z24multiplyMatrixOnGPU_1D1DPfS_S_ii --------------------------
	.section	.nv.info._Z24multiplyMatrixOnGPU_1D1DPfS_S_ii,"",@"SHT_CUDA_INFO"
	.sectionflags	@""
	.align	4


	//----- nvinfo : EIATTR_CUDA_API_VERSION
	.align		4
        /*0000*/ 	.byte	0x04, 0x37
        /*0002*/ 	.short	(.L_215 - .L_214)
.L_214:
        /*0004*/ 	.word	0x00000082


	//----- nvinfo : EIATTR_KPARAM_INFO
	.align		4
.L_215:
        /*0008*/ 	.byte	0x04, 0x17
        /*000a*/ 	.short	(.L_217 - .L_216)
.L_216:
        /*000c*/ 	.word	0x00000000
        /*0010*/ 	.short	0x0004
        /*0012*/ 	.short	0x001c
        /*0014*/ 	.byte	0x00, 0xf0, 0x11, 0x00


	//----- nvinfo : EIATTR_KPARAM_INFO
	.align		4
.L_217:
        /*0018*/ 	.byte	0x04, 0x17
        /*001a*/ 	.short	(.L_219 - .L_218)
.L_218:
        /*001c*/ 	.word	0x00000000
        /*0020*/ 	.short	0x0003
        /*0022*/ 	.short	0x0018
        /*0024*/ 	.byte	0x00, 0xf0, 0x11, 0x00


	//----- nvinfo : EIATTR_KPARAM_INFO
	.align		4
.L_219:
        /*0028*/ 	.byte	0x04, 0x17
        /*002a*/ 	.short	(.L_221 - .L_220)
.L_220:
        /*002c*/ 	.word	0x00000000
        /*0030*/ 	.short	0x0002
        /*0032*/ 	.short	0x0010
        /*0034*/ 	.byte	0x00, 0xf5, 0x21, 0x00


	//----- nvinfo : EIATTR_KPARAM_INFO
	.align		4
.L_221:
        /*0038*/ 	.byte	0x04, 0x17
        /*003a*/ 	.short	(.L_223 - .L_222)
.L_222:
        /*003c*/ 	.word	0x00000000
        /*0040*/ 	.short	0x0001
        /*0042*/ 	.short	0x0008
        /*0044*/ 	.byte	0x00, 0xf5, 0x21, 0x00


	//----- nvinfo : EIATTR_KPARAM_INFO
	.align		4
.L_223:
        /*0048*/ 	.byte	0x04, 0x17
        /*004a*/ 	.short	(.L_225 - .L_224)
.L_224:
        /*004c*/ 	.word	0x00000000
        /*0050*/ 	.short	0x0000
        /*0052*/ 	.short	0x0000
        /*0054*/ 	.byte	0x00, 0xf5, 0x21, 0x00


	//----- nvinfo : EIATTR_SPARSE_MMA_MASK
	.align		4
.L_225:
        /*0058*/ 	.byte	0x03, 0x50
        /*005a*/ 	.short	0x0000


	//----- nvinfo : EIATTR_MAXREG_COUNT
	.align		4
        /*005c*/ 	.byte	0x03, 0x1b
        /*005e*/ 	.short	0x00ff


	//----- nvinfo : EIATTR_MERCURY_ISA_VERSION
	.align		4
        /*0060*/ 	.byte	0x03, 0x5f
        /*0062*/ 	.short	0x0101


	//----- nvinfo : EIATTR_VRC_CTA_INIT_COUNT
	.align		4
        /*0064*/ 	.byte	0x02, 0x4a
	.zero		1
	.zero		1


	//----- nvinfo : EIATTR_EXIT_INSTR_OFFSETS
	.align		4
        /*0068*/ 	.byte	0x04, 0x1c
        /*006a*/ 	.short	(.L_227 - .L_226)


	//   ....[0]....
.L_226:
        /*006c*/ 	.word	0x00000090


	//   ....[1]....
        /*0070*/ 	.word	0x00000a60


	//   ....[2]....
        /*0074*/ 	.word	0x00000cb0


	//   ....[3]....
        /*0078*/ 	.word	0x00000de0


	//   ....[4]....
        /*007c*/ 	.word	0x00000eb0


	//   ....[5]....
        /*0080*/ 	.word	0x00000f00


	//----- nvinfo : EIATTR_CBANK_PARAM_SIZE
	.align		4
.L_227:
        /*0084*/ 	.byte	0x03, 0x19
        /*0086*/ 	.short	0x0020


	//----- nvinfo : EIATTR_PARAM_CBANK
	.align		4
        /*0088*/ 	.byte	0x04, 0x0a
        /*008a*/ 	.short	(.L_229 - .L_228)
	.align		4
.L_228:
        /*008c*/ 	.word	index@(.nv.constant0._Z24multiplyMatrixOnGPU_1D1DPfS_S_ii)
        /*0090*/ 	.short	0x0380
        /*0092*/ 	.short	0x0020


	//----- nvinfo : EIATTR_SW_WAR
	.align		4
.L_229:
        /*0094*/ 	.byte	0x04, 0x36
        /*0096*/ 	.short	(.L_231 - .L_230)
.L_230:
        /*0098*/ 	.word	0x00000008
.L_231:


//--------------------- .nv.info._Z22sumMatrixOnGPU_1D1D_v2PfS_S_ii --------------------------
	.section	.nv.info._Z22sumMatrixOnGPU_1D1D_v2PfS_S_ii,"",@"SHT_CUDA_INFO"
	.sectionflags	@""
	.align	4


	//----- nvinfo : EIATTR_CUDA_API_VERSION
	.align		4
        /*0000*/ 	.byte	0x04, 0x37
        /*0002*/ 	.short	(.L_233 - .L_232)
.L_232:
        /*0004*/ 	.word	0x00000082


	//----- nvinfo : EIATTR_KPARAM_INFO
	.align		4
.L_233:
        /*0008*/ 	.byte	0x04, 0x17
        /*000a*/ 	.short	(.L_235 - .L_234)
.L_234:
        /*000c*/ 	.word	0x00000000
        /*0010*/ 	.short	0x0004
        /*0012*/ 	.short	0x001c
        /*0014*/ 	.byte	0x00, 0xf0, 0x11, 0x00


	//----- nvinfo : EIATTR_KPARAM_INFO
	.align		4
.L_235:
        /*0018*/ 	.byte	0x04, 0x17
        /*001a*/ 	.short	(.L_237 - .L_236)
.L_236:
        /*001c*/ 	.word	0x00000000
        /*0020*/ 	.short	0x0003
        /*0022*/ 	.short	0x0018
        /*0024*/ 	.byte	0x00, 0xf0, 0x11, 0x00


	//----- nvinfo : EIATTR_KPARAM_INFO
	.align		4
.L_237:
        /*0028*/ 	.byte	0x04, 0x17
        /*002a*/ 	.short	(.L_239 - .L_238)
.L_238:
        /*002c*/ 	.word	0x00000000
        /*0030*/ 	.short	0x0002
        /*0032*/ 	.short	0x0010
        /*0034*/ 	.byte	0x00, 0xf5, 0x21, 0x00


	//----- nvinfo : EIATTR_KPARAM_INFO
	.align		4
.L_239:
        /*0038*/ 	.byte	0x04, 0x17
        /*003a*/ 	.short	(.L_241 - .L_240)
.L_240:
        /*003c*/ 	.word	0x00000000
        /*0040*/ 	.short	0x0001
        /*0042*/ 	.short	0x0008
        /*0044*/ 	.byte	0x00, 0xf5, 0x21, 0x00


	//----- nvinfo : EIATTR_KPARAM_INFO
	.align		4
.L_241:
        /*0048*/ 	.byte	0x04, 0x17
        /*004a*/ 	.short	(.L_243 - .L_242)
.L_242:
        /*004c*/ 	.word	0x00000000
        /*0050*/ 	.short	0x0000
        /*0052*/ 	.short	0x0000
        /*0054*/ 	.byte	0x00, 0xf5, 0x21, 0x00


	//----- nvinfo : EIATTR_SPARSE_MMA_MASK
	.align		4
.L_243:
        /*0058*/ 	.byte	0x03, 0x50
        /*005a*/ 	.short	0x0000


	//----- nvinfo : EIATTR_MAXREG_COUNT
	.align		4
        /*005c*/ 	.byte	0x03, 0x1b
        /*005e*/ 	.short	0x00ff


	//----- nvinfo : EIATTR_MERCURY_ISA_VERSION
	.align		4
        /*0060*/ 	.byte	0x03, 0x5f
        /*0062*/ 	.short	0x0101


	//----- nvinfo : EIATTR_VRC_CTA_INIT_COUNT
	.align		4
        /*0064*/ 	.byte	0x02, 0x4a
	.zero		1
	.zero		1


	//----- nvinfo : EIATTR_EXIT_INSTR_OFFSETS
	.align		4
        /*0068*/ 	.byte	0x04, 0x1c
        /*006a*/ 	.short	(.L_245 - .L_244)


	//   ....[0]....
.L_244:
        /*006c*/ 	.word	0x00000080


	//   ....[1]....
        /*0070*/ 	.word	0x00000890


	//   ....[2]....
        /*0074*/ 	.word	0x00000cb0


	//   ....[3]....
        /*0078*/ 	.word	0x00000f10


	//   ....[4]....
        /*007c*/ 	.word	0x00001020


	//----- nvinfo : EIATTR_CBANK_PARAM_SIZE
	.align		4
.L_245:
        /*0080*/ 	.byte	0x03, 0x19
        /*0082*/ 	.short	0x0020


	//----- nvinfo : EIATTR_PARAM_CBANK
	.align		4
        /*0084*/ 	.byte	0x04, 0x0a
        /*0086*/ 	.short	(.L_247 - .L_246)
	.align		4
.L_246:
        /*0088*/ 	.word	index@(.nv.constant0._Z22sumMatrixOnGPU_1D1D_v2PfS_S_ii)
        /*008c*/ 	.short	0x0380
        /*008e*/ 	.short	0x0020


	//----- nvinfo : EIATTR_SW_WAR
	.align		4
.L_247:
        /*0090*/ 	.byte	0x04, 0x36
        /*0092*/ 	.short	(.L_249 - .L_248)
.L_248:
        /*0094*/ 	.word	0x00000008
.L_249:


//--------------------- .nv.info._Z22sumMatrixOnGPU_1D1D_v1PfS_S_ii --------------------------
	.section	.nv.info._Z22sumMatrixOnGPU_1D1D_v1PfS_S_ii,"",@"SHT_CUDA_INFO"
	.sectionflags	@""
	.align	4


	//----- nvinfo : EIATTR_CUDA_API_VERSION
	.align		4
        /*0000*/ 	.byte	0x04, 0x37
        /*0002*/ 	.short	(.L_251 - .L_250)
.L_250:
        /*0004*/ 	.word	0x00000082


	//----- nvinfo : EIATTR_KPARAM_INFO
	.align		4
.L_251:
        /*0008*/ 	.byte	0x04, 0x17
        /*000a*/ 	.short	(.L_253 - .L_252)
.L_252:
        /*000c*/ 	.word	0x00000000
        /*0010*/ 	.short	0x0004
        /*0012*/ 	.short	0x001c
        /*0014*/ 	.byte	0x00, 0xf0, 0x11, 0x00


	//----- nvinfo : EIATTR_KPARAM_INFO
	.align		4
.L_253:
        /*0018*/ 	.byte	0x04, 0x17
        /*001a*/ 	.short	(.L_255 - .L_254)
.L_254:
        /*001c*/ 	.word	0x00000000
        /*0020*/ 	.short	0x0003
        /*0022*/ 	.short	0x0018
        /*0024*/ 	.byte	0x00, 0xf0, 0x11, 0x00


	//----- nvinfo : EIATTR_KPARAM_INFO
	.align		4
.L_255:
        /*0028*/ 	.byte	0x04, 0x17
        /*002a*/ 	.short	(.L_257 - .L_256)
.L_256:
        /*002c*/ 	.word	0x00000000
        /*0030*/ 	.short	0x0002
        /*0032*/ 	.short	0x0010
        /*0034*/ 	.byte	0x00, 0xf5, 0x21, 0x00


	//----- nvinfo : EIATTR_KPARAM_INFO
	.align		4
.L_257:
        /*0038*/ 	.byte	0x04, 0x17
        /*003a*/ 	.short	(.L_259 - .L_258)
.L_258:
        /*003c*/ 	.word	0x00000000
        /*0040*/ 	.short	0x0001
        /*0042*/ 	.short	0x0008
        /*0044*/ 	.byte	0x00, 0xf5, 0x21, 0x00


	//----- nvinfo : EIATTR_KPARAM_INFO
	.align		4
.L_259:
        /*0048*/ 	.byte	0x04, 0x17
        /*004a*/ 	.short	(.L_261 - .L_260)
.L_260:
        /*004c*/ 	.word	0x00000000
        /*0050*/ 	.short	0x0000
        /*0052*/ 	.short	0x0000
        /*0054*/ 	.byte	0x00, 0xf5, 0x21, 0x00


	//----- nvinfo : EIATTR_SPARSE_MMA_MASK
	.align		4
.L_261:
        /*0058*/ 	.byte	0x03, 0x50
        /*005a*/ 	.short	0x0000


	//----- nvinfo : EIATTR_MAXREG_COUNT
	.align		4
        /*005c*/ 	.byte	0x03, 0x1b
        /*005e*/ 	.short	0x00ff


	//----- nvinfo : EIATTR_MERCURY_ISA_VERSION
	.align		4
        /*0060*/ 	.byte	0x03, 0x5f
        /*0062*/ 	.short	0x0101


	//----- nvinfo : EIATTR_VRC_CTA_INIT_COUNT
	.align		4
        /*0064*/ 	.byte	0x02, 0x4a
	.zero		1
	.zero		1


	//----- nvinfo : EIATTR_EXIT_INSTR_OFFSETS
	.align		4
        /*0068*/ 	.byte	0x04, 0x1c
        /*006a*/ 	.short	(.L_263 - .L_262)


	//   ....[0]....
.L_262:
        /*006c*/ 	.word	0x00000100


	//----- nvinfo : EIATTR_CBANK_PARAM_SIZE
	.align		4
.L_263:
        /*0070*/ 	.byte	0x03, 0x19
        /*0072*/ 	.short	0x0020


	//----- nvinfo : EIATTR_PARAM_CBANK
	.align		4
        /*0074*/ 	.byte	0x04, 0x0a
        /*0076*/ 	.short	(.L_265 - .L_264)
	.align		4
.L_264:
        /*0078*/ 	.word	index@(.nv.constant0._Z22sumMatrixOnGPU_1D1D_v1PfS_S_ii)
        /*007c*/ 	.short	0x0380
        /*007e*/ 	.short	0x0020


	//----- nvinfo : EIATTR_SW_WAR
	.align		4
.L_265:
        /*0080*/ 	.byte	0x04, 0x36
        /*0082*/ 	.short	(.L_267 - .L_266)
.L_266:
        /*0084*/ 	.word	0x00000008
.L_267:


//--------------------- .nv.callgraph             --------------------------
	.section	.nv.callgraph,"",@"SHT_CUDA_CALLGRAPH"
	.align	4
	.sectionentsize	8
	.align		4
        /*0000*/ 	.word	0x00000000
	.align		4
        /*0004*/ 	.word	0xffffffff
	.align		4
        /*0008*/ 	.word	0x00000000
	.align		4
        /*000c*/ 	.word	0xfffffffe
	.align		4
        /*0010*/ 	.word	0x00000000
	.align		4
        /*0014*/ 	.word	0xfffffffd
	.align		4
        /*0018*/ 	.word	0x00000000
	.align		4
        /*001c*/ 	.word	0xfffffffc


//--------------------- .text._Z18transposeMatrixGPUPfS_ii --------------------------
	.section	.text._Z18transposeMatrixGPUPfS_ii,"ax",@progbits
	.align	128
        .global         _Z18transposeMatrixGPUPfS_ii
        .type           _Z18transposeMatrixGPUPfS_ii,@function
        .size           _Z18transposeMatrixGPUPfS_ii,(.L_x_54 - _Z18transposeMatrixGPUPfS_ii)
        .other          _Z18transposeMatrixGPUPfS_ii,@"STO_CUDA_ENTRY STV_DEFAULT"
_Z18transposeMatrixGPUPfS_ii:
.text._Z18transposeMatrixGPUPfS_ii:
[----:B------:R-:W-:Y:S01]  /*0000*/  LDC R1, c[0x0][0x37c] ;  /* 0x0000df00ff017b82 */ /* 0x000fe20000000800 */
[----:B------:R-:W0:Y:S07]  /*0010*/  S2R R7, SR_TID.Y ;  /* 0x0000000000077919 */ /* 0x000e2e0000002200 */
[----:B------:R-:W1:Y:S01]  /*0020*/  LDC R3, c[0x0][0x360] ;  /* 0x0000d800ff037b82 */ /* 0x000e620000000800 */
[----:B------:R-:W2:Y:S01]  /*0030*/  LDCU.64 UR6, c[0x0][0x390] ;  /* 0x00007200ff0677ac */ /* 0x000ea20008000a00 */
[----:B------:R-:W1:Y:S06]  /*0040*/  S2R R0, SR_TID.X ;  /* 0x0000000000007919 */ /* 0x000e6c0000002100 */
[----:B------:R-:W0:Y:S08]  /*0050*/  S2UR UR5, SR_CTAID.Y ;  /* 0x00000000000579c3 */ /* 0x000e300000002600 */
[----:B------:R-:W0:Y:S08]  /*0060*/  LDC R2, c[0x0][0x364] ;  /* 0x0000d900ff027b82 */ /* 0x000e300000000800 */
[----:B------:R-:W1:Y:S01]  /*0070*/  S2UR UR4, SR_CTAID.X ;  /* 0x00000000000479c3 */ /* 0x000e620000002500 */
[----:B0-----:R-:W-:-:S05]  /*0080*/  IMAD R7, R2, UR5, R7 ;  /* 0x0000000502077c24 */ /* 0x001fca000f8e0207 */
[----:B--2---:R-:W-:Y:S01]  /*0090*/  ISETP.GE.U32.AND P0, PT, R7, UR7, PT ;  /* 0x0000000707007c0c */ /* 0x004fe2000bf06070 */
[----:B-1----:R-:W-:-:S05]  /*00a0*/  IMAD R0, R3, UR4, R0 ;  /* 0x0000000403007c24 */ /* 0x002fca000f8e0200 */
[----:B------:R-:W-:-:S13]  /*00b0*/  ISETP.GE.U32.OR P0, PT, R0, UR6, P0 ;  /* 0x0000000600007c0c */ /* 0x000fda0008706470 */
[----:B------:R-:W-:Y:S05]  /*00c0*/  @P0 EXIT ;  /* 0x000000000000094d */ /* 0x000fea0003800000 */
[----:B------:R-:W0:Y:S01]  /*00d0*/  LDC.64 R2, c[0x0][0x380] ;  /* 0x0000e000ff027b82 */ /* 0x000e220000000a00 */
[----:B------:R-:W1:Y:S01]  /*00e0*/  LDCU.64 UR4, c[0x0][0x358] ;  /* 0x00006b00ff0477ac */ /* 0x000e620008000a00 */
[----:B------:R-:W-:-:S04]  /*00f0*/  IMAD R5, R7, UR6, R0 ;  /* 0x0000000607057c24 */ /* 0x000fc8000f8e0200 */
[----:B0-----:R-:W-:Y:S02]  /*0100*/  IMAD.WIDE.U32 R2, R5, 0x4, R2 ;  /* 0x0000000405027825 */ /* 0x001fe400078e0002 */
[----:B------:R-:W0:Y:S04]  /*0110*/  LDC.64 R4, c[0x0][0x388] ;  /* 0x0000e200ff047b82 */ /* 0x000e280000000a00 */
[----:B-1----:R-:W2:Y:S01]  /*0120*/  LDG.E R3, desc[UR4][R2.64] ;  /* 0x0000000402037981 */ /* 0x002ea2000c1e1900 */
[----:B------:R-:W-:-:S04]  /*0130*/  IMAD R7, R0, UR7, R7 ;  /* 0x0000000700077c24 */ /* 0x000fc8000f8e0207 */
[----:B0-----:R-:W-:-:S05]  /*0140*/  IMAD.WIDE.U32 R4, R7, 0x4, R4 ;  /* 0x0000000407047825 */ /* 0x001fca00078e0004 */
[----:B--2---:R-:W-:Y:S01]  /*0150*/  STG.E desc[UR4][R4.64], R3 ;  /* 0x0000000304007986 */ /* 0x004fe2000c101904 */
[----:B------:R-:W-:Y:S05]  /*0160*/  EXIT ;  /* 0x000000000000794d */ /* 0x000fea0003800000 */
.L_x_0:
[----:B------:R-:W-:-:S00]  /*0170*/  BRA `(.L_x_0) ;  /* 0xfffffffc00fc7947 */ /* 0x000fc0000383ffff */
[----:B------:R-:W-:-:S00]  /*0180*/  NOP ;  /* 0x0000000000007918 */ /* 0x000fc00000000000 */
[----:B------:R-:W-:-:S00]  /*0190*/  NOP ;  /* 0x0000000000007918 */ /* 0x000fc00000000000 */
[----:B------:R-:W-:-:S00]  /*01a0*/  NOP ;  /* 0x0000000000007918 */ /* 0x000fc00000000000 */
[----:B------:R-:W-:-:S00]  /*01b0*/  NOP ;  /* 0x0000000000007918 */ /* 0x000fc00000000000 */
[----:B------:R-:W-:-:S00]  /*01c0*/  NOP ;  /* 0x0000000000007918 */ /* 0x000fc00000000000 */
[----:B------:R-:W-:-:S00]  /*01d0*/  NOP ;  /* 0x0000000000007918 */ /* 0x000fc00000000000 */
[----:B------:R-:W-:-:S00]  /*01e0*/  NOP ;  /* 0x0000000000007918 */ /* 0x000fc00000000000 */
[----:B------:R-:W-:-:S00]  /*01f0*/  NOP ;  /* 0x0000000000007918 */ /* 0x000fc00000000000 */
.L_x_54:


//--------------------- .text._Z24multiplyMatrixOnGPU_2D2DPfS_S_ii --------------------------
	.section	.text._Z24multiplyMatrixOnGPU_2D2DPfS_S_ii,"ax",@progbits
	.align	128
        .global         _Z24multiplyMatrixOnGPU_2D2DPfS_S_ii
        .type           _Z24multiplyMatrixOnGPU_2D2DPfS_S_ii,@function
        .size           _Z24multiplyMatrixOnGPU_2D2DPfS_S_ii,(.L_x_55 - _Z24multiplyMatrixOnGPU_2D2DPfS_S_ii)
        .other          _Z24multiplyMatrixOnGPU_2D2DPfS_S_ii,@"STO_CUDA_ENTRY STV_DEFAULT"
_Z24multiplyMatrixOnGPU_2D2DPfS_S_ii:
.text._Z24multiplyMatrixOnGPU_2D2DPfS_S_ii:
[----:B------:R-:W-:Y:S01]  /*0000*/  LDC R1, c[0x0][0x37c] ;  /* 0x0000df00ff017b82 */ /* 0x000fe20000000800 */
[----:B------:R-:W0:Y:S07]  /*0010*/  S2R R0, SR_TID.Y ;  /* 0x0000000000007919 */ /* 0x000e2e0000002200 */
[----:B------:R-:W1:Y:S01]  /*0020*/  S2UR UR4, SR_CTAID.X ;  /* 0x00000000000479c3 */ /* 0x000e620000002500 */
[----:B------:R-:W1:Y:S01]  /*0030*/  LDCU UR5, c[0x0][0x360] ;  /* 0x00006c00ff0577ac */ /* 0x000e620008000800 */
[----:B------:R-:W2:Y:S06]  /*0040*/  S2R R3, SR_TID.X ;  /* 0x0000000000037919 */ /* 0x000eac0000002100 */
[----:B------:R-:W0:Y:S08]  /*0050*/  S2UR UR6, SR_CTAID.Y ;  /* 0x00000000000679c3 */ /* 0x000e300000002600 */
[----:B------:R-:W0:Y:S08]  /*0060*/  LDC R7, c[0x0][0x364] ;  /* 0x0000d900ff077b82 */ /* 0x000e300000000800 */
[----:B------:R-:W3:Y:S01]  /*0070*/  LDC.64 R4, c[0x0][0x398] ;  /* 0x0000e600ff047b82 */ /* 0x000ee20000000a00 */
[----:B-1----:R-:W-:-:S06]  /*0080*/  UIMAD UR4, UR4, UR5, URZ ;  /* 0x00000005040472a4 */ /* 0x002fcc000f8e02ff */
[----:B--2---:R-:W-:Y:S01]  /*0090*/  IADD3 R2, PT, PT, R3, UR4, RZ ;  /* 0x0000000403027c10 */ /* 0x004fe2000fffe0ff */
[----:B0-----:R-:W-:-:S05]  /*00a0*/  IMAD R0, R7, UR6, R0 ;  /* 0x0000000607007c24 */ /* 0x001fca000f8e0200 */
[----:B---3--:R-:W-:-:S04]  /*00b0*/  ISETP.GE.U32.AND P0, PT, R0, R5, PT ;  /* 0x000000050000720c */ /* 0x008fc80003f06070 */
[----:B------:R-:W-:-:S13]  /*00c0*/  ISETP.GE.U32.OR P0, PT, R2, R4, P0 ;  /* 0x000000040200720c */ /* 0x000fda0000706470 */
[----:B------:R-:W-:Y:S05]  /*00d0*/  @P0 EXIT ;  /* 0x000000000000094d */ /* 0x000fea0003800000 */
[----:B------:R-:W-:Y:S01]  /*00e0*/  ISETP.GE.AND P0, PT, R4, 0x1, PT ;  /* 0x000000010400780c */ /* 0x000fe20003f06270 */
[----:B------:R-:W0:Y:S01]  /*00f0*/  LDCU.64 UR6, c[0x0][0x358] ;  /* 0x00006b00ff0677ac */ /* 0x000e220008000a00 */
[----:B------:R-:W-:-:S11]  /*0100*/  HFMA2 R26, -RZ, RZ, 0, 0 ;  /* 0x00000000ff1a7431 */ /* 0x000fd600000001ff */
[----:B------:R-:W-:Y:S05]  /*0110*/  @!P0 BRA `(.L_x_1) ;  /* 0x0000000800448947 */ /* 0x000fea0003800000 */
[C---:B------:R-:W-:Y:S02]  /*0120*/  ISETP.GE.U32.AND P1, PT, R4.reuse, 0x8, PT ;  /* 0x000000080400780c */ /* 0x040fe40003f26070 */
[----:B------:R-:W-:Y:S02]  /*0130*/  LOP3.LUT R5, R4, 0x7, RZ, 0xc0, !PT ;  /* 0x0000000704057812 */ /* 0x000fe400078ec0ff */
[----:B------:R-:W-:Y:S02]  /*0140*/  MOV R26, RZ ;  /* 0x000000ff001a7202 */ /* 0x000fe40000000f00 */
[----:B------:R-:W-:Y:S02]  /*0150*/  ISETP.NE.AND P0, PT, R5, RZ, PT ;  /* 0x000000ff0500720c */ /* 0x000fe40003f05270 */
[----:B------:R-:W-:-:S05]  /*0160*/  MOV R6, RZ ;  /* 0x000000ff00067202 */ /* 0x000fca0000000f00 */
[----:B------:R-:W-:Y:S06]  /*0170*/  @!P1 BRA `(.L_x_2) ;  /* 0x0000000400249947 */ /* 0x000fec0003800000 */
[C---:B------:R-:W-:Y:S01]  /*0180*/  LOP3.LUT R6, R4.reuse, 0x7ffffff8, RZ, 0xc0, !PT ;  /* 0x7ffffff804067812 */ /* 0x040fe200078ec0ff */
[C-C-:B------:R-:W-:Y:S01]  /*0190*/  IMAD R8, R4.reuse, 0x3, R2.reuse ;  /* 0x0000000304087824 */ /* 0x140fe200078e0202 */
[C---:B------:R-:W-:Y:S01]  /*01a0*/  IADD3 R3, PT, PT, R4.reuse, UR4, R3 ;  /* 0x0000000404037c10 */ /* 0x040fe2000fffe003 */
[C-C-:B------:R-:W-:Y:S01]  /*01b0*/  IMAD R10, R4.reuse, 0x5, R2.reuse ;  /* 0x00000005040a7824 */ /* 0x140fe200078e0202 */
[CC--:B------:R-:W-:Y:S01]  /*01c0*/  LEA R7, R4.reuse, R2.reuse, 0x1 ;  /* 0x0000000204077211 */ /* 0x0c0fe200078e08ff */
[C-C-:B------:R-:W-:Y:S01]  /*01d0*/  IMAD R11, R4.reuse, 0x6, R2.reuse ;  /* 0x00000006040b7824 */ /* 0x140fe200078e0202 */
[C---:B------:R-:W-:Y:S01]  /*01e0*/  LEA R9, R4.reuse, R2, 0x2 ;  /* 0x0000000204097211 */ /* 0x040fe200078e10ff */
[----:B------:R-:W-:Y:S01]  /*01f0*/  IMAD R18, R4, 0x7, R2 ;  /* 0x0000000704127824 */ /* 0x000fe200078e0202 */
[----:B------:R-:W-:Y:S01]  /*0200*/  MOV R26, RZ ;  /* 0x000000ff001a7202 */ /* 0x000fe20000000f00 */
[----:B------:R-:W-:Y:S01]  /*0210*/  IMAD R20, R0, R4, 0x3 ;  /* 0x0000000300147424 */ /* 0x000fe200078e0204 */
[----:B------:R-:W-:-:S02]  /*0220*/  MOV R19, R2 ;  /* 0x0000000200137202 */ /* 0x000fc40000000f00 */
[----:B------:R-:W-:-:S07]  /*0230*/  IADD3 R21, PT, PT, -R6, RZ, RZ ;  /* 0x000000ff06157210 */ /* 0x000fce0007ffe1ff */
.L_x_3:
[----:B------:R-:W1:Y:S01]  /*0240*/  LDC.64 R12, c[0x0][0x380] ;  /* 0x0000e000ff0c7b82 */ /* 0x000e620000000a00 */
[C---:B------:R-:W-:Y:S02]  /*0250*/  IADD3 R25, PT, PT, R20.reuse, -0x3, RZ ;  /* 0xfffffffd14197810 */ /* 0x040fe40007ffe0ff */
[----:B------:R-:W-:-:S05]  /*0260*/  IADD3 R23, PT, PT, R20, -0x2, RZ ;  /* 0xfffffffe14177810 */ /* 0x000fca0007ffe0ff */
[----:B------:R-:W2:Y:S01]  /*0270*/  LDC.64 R14, c[0x0][0x388] ;  /* 0x0000e200ff0e7b82 */ /* 0x000ea20000000a00 */
[----:B-1----:R-:W-:-:S04]  /*0280*/  IMAD.WIDE.U32 R24, R25, 0x4, R12 ;  /* 0x0000000419187825 */ /* 0x002fc800078e000c */
[----:B------:R-:W-:Y:S02]  /*0290*/  IMAD.WIDE.U32 R22, R23, 0x4, R12 ;  /* 0x0000000417167825 */ /* 0x000fe400078e000c */
[----:B0-----:R-:W3:Y:S02]  /*02a0*/  LDG.E R25, desc[UR6][R24.64] ;  /* 0x0000000618197981 */ /* 0x001ee4000c1e1900 */
[--C-:B--2---:R-:W-:Y:S02]  /*02b0*/  IMAD.WIDE.U32 R16, R19, 0x4, R14.reuse ;  /* 0x0000000413107825 */ /* 0x104fe400078e000e */
[----:B------:R-:W2:Y:S04]  /*02c0*/  LDG.E R27, desc[UR6][R22.64] ;  /* 0x00000006161b7981 */ /* 0x000ea8000c1e1900 */
[----:B------:R0:W3:Y:S02]  /*02d0*/  LDG.E R29, desc[UR6][R16.64] ;  /* 0x00000006101d7981 */ /* 0x0000e4000c1e1900 */
[----:B0-----:R-:W-:-:S05]  /*02e0*/  IMAD.WIDE.U32 R16, R3, 0x4, R14 ;  /* 0x0000000403107825 */ /* 0x001fca00078e000e */
[----:B------:R0:W2:Y:S01]  /*02f0*/  LDG.E R28, desc[UR6][R16.64] ;  /* 0x00000006101c7981 */ /* 0x0000a2000c1e1900 */
[----:B------:R-:W-:-:S05]  /*0300*/  IADD3 R23, PT, PT, R20, -0x1, RZ ;  /* 0xffffffff14177810 */ /* 0x000fca0007ffe0ff */
[----:B------:R-:W-:-:S04]  /*0310*/  IMAD.WIDE.U32 R22, R23, 0x4, R12 ;  /* 0x0000000417167825 */ /* 0x000fc800078e000c */
[----:B0-----:R-:W-:-:S04]  /*0320*/  IMAD.WIDE.U32 R16, R7, 0x4, R14 ;  /* 0x0000000407107825 */ /* 0x001fc800078e000e */
[----:B---3--:R-:W-:Y:S02]  /*0330*/  FFMA R29, R25, R29, R26 ;  /* 0x0000001d191d7223 */ /* 0x008fe4000000001a */
[----:B------:R0:W3:Y:S04]  /*0340*/  LDG.E R26, desc[UR6][R22.64] ;  /* 0x00000006161a7981 */ /* 0x0000e8000c1e1900 */
[----:B------:R1:W3:Y:S01]  /*0350*/  LDG.E R25, desc[UR6][R16.64] ;  /* 0x0000000610197981 */ /* 0x0002e2000c1e1900 */
[----:B0-----:R-:W-:-:S04]  /*0360*/  IMAD.WIDE.U32 R22, R20, 0x4, R12 ;  /* 0x0000000414167825 */ /* 0x001fc800078e000c */
[----:B-1----:R-:W-:-:S04]  /*0370*/  IMAD.WIDE.U32 R16, R8, 0x4, R14 ;  /* 0x0000000408107825 */ /* 0x002fc800078e000e */
[----:B--2---:R-:W-:Y:S01]  /*0380*/  FFMA R27, R27, R28, R29 ;  /* 0x0000001c1b1b7223 */ /* 0x004fe2000000001d */
[----:B------:R-:W2:Y:S04]  /*0390*/  LDG.E R24, desc[UR6][R22.64] ;  /* 0x0000000616187981 */ /* 0x000ea8000c1e1900 */
[----:B------:R0:W2:Y:S01]  /*03a0*/  LDG.E R28, desc[UR6][R16.64] ;  /* 0x00000006101c7981 */ /* 0x0000a2000c1e1900 */
[----:B------:R-:W-:-:S05]  /*03b0*/  IADD3 R29, PT, PT, R20, 0x2, RZ ;  /* 0x00000002141d7810 */ /* 0x000fca0007ffe0ff */
[----:B0-----:R-:W-:Y:S01]  /*03c0*/  IMAD.WIDE.U32 R16, R29, 0x4, R12 ;  /* 0x000000041d107825 */ /* 0x001fe200078e000c */
[----:B------:R-:W-:-:S04]  /*03d0*/  IADD3 R29, PT, PT, R20, 0x3, RZ ;  /* 0x00000003141d7810 */ /* 0x000fc80007ffe0ff */
[----:B------:R0:W4:Y:S02]  /*03e0*/  LDG.E R23, desc[UR6][R16.64] ;  /* 0x0000000610177981 */ /* 0x000124000c1e1900 */
[----:B0-----:R-:W-:-:S04]  /*03f0*/  IMAD.WIDE.U32 R16, R10, 0x4, R14 ;  /* 0x000000040a107825 */ /* 0x001fc800078e000e */
[----:B---3--:R-:W-:Y:S01]  /*0400*/  FFMA R25, R26, R25, R27 ;  /* 0x000000191a197223 */ /* 0x008fe2000000001b */
[----:B------:R-:W-:-:S03]  /*0410*/  IADD3 R27, PT, PT, R20, 0x1, RZ ;  /* 0x00000001141b7810 */ /* 0x000fc60007ffe0ff */
[----:B--2---:R-:W-:Y:S02]  /*0420*/  FFMA R22, R24, R28, R25 ;  /* 0x0000001c18167223 */ /* 0x004fe40000000019 */
[----:B------:R-:W-:-:S06]  /*0430*/  IMAD.WIDE.U32 R24, R27, 0x4, R12 ;  /* 0x000000041b187825 */ /* 0x000fcc00078e000c */
[----:B------:R-:W2:Y:S01]  /*0440*/  LDG.E R25, desc[UR6][R24.64] ;  /* 0x0000000618197981 */ /* 0x000ea2000c1e1900 */
[----:B------:R-:W-:-:S06]  /*0450*/  IMAD.WIDE.U32 R26, R9, 0x4, R14 ;  /* 0x00000004091a7825 */ /* 0x000fcc00078e000e */
[----:B------:R-:W2:Y:S04]  /*0460*/  LDG.E R26, desc[UR6][R26.64] ;  /* 0x000000061a1a7981 */ /* 0x000ea8000c1e1900 */
[----:B------:R0:W4:Y:S02]  /*0470*/  LDG.E R24, desc[UR6][R16.64] ;  /* 0x0000000610187981 */ /* 0x000124000c1e1900 */
[----:B0-----:R-:W-:Y:S01]  /*0480*/  IMAD.WIDE.U32 R16, R29, 0x4, R12 ;  /* 0x000000041d107825 */ /* 0x001fe200078e000c */
[----:B------:R-:W-:-:S05]  /*0490*/  IADD3 R29, PT, PT, R20, 0x4, RZ ;  /* 0x00000004141d7810 */ /* 0x000fca0007ffe0ff */
[----:B------:R-:W-:Y:S01]  /*04a0*/  IMAD.WIDE.U32 R12, R29, 0x4, R12 ;  /* 0x000000041d0c7825 */ /* 0x000fe200078e000c */
[----:B------:R-:W3:Y:S04]  /*04b0*/  LDG.E R16, desc[UR6][R16.64] ;  /* 0x0000000610107981 */ /* 0x000ee8000c1e1900 */
[----:B------:R0:W5:Y:S02]  /*04c0*/  LDG.E R28, desc[UR6][R12.64] ;  /* 0x000000060c1c7981 */ /* 0x000164000c1e1900 */
[----:B0-----:R-:W-:-:S04]  /*04d0*/  IMAD.WIDE.U32 R12, R11, 0x4, R14 ;  /* 0x000000040b0c7825 */ /* 0x001fc800078e000e */
[----:B------:R-:W-:Y:S01]  /*04e0*/  IMAD.WIDE.U32 R14, R18, 0x4, R14 ;  /* 0x00000004120e7825 */ /* 0x000fe200078e000e */
[----:B------:R-:W3:Y:S05]  /*04f0*/  LDG.E R29, desc[UR6][R12.64] ;  /* 0x000000060c1d7981 */ /* 0x000eea000c1e1900 */
[----:B------:R-:W5:Y:S01]  /*0500*/  LDG.E R14, desc[UR6][R14.64] ;  /* 0x000000060e0e7981 */ /* 0x000f62000c1e1900 */
[----:B------:R-:W-:-:S04]  /*0510*/  IADD3 R21, PT, PT, R21, 0x8, RZ ;  /* 0x0000000815157810 */ /* 0x000fc80007ffe0ff */
[----:B------:R-:W-:Y:S02]  /*0520*/  ISETP.NE.AND P1, PT, R21, RZ, PT ;  /* 0x000000ff1500720c */ /* 0x000fe40003f25270 */
[----:B------:R-:W-:Y:S02]  /*0530*/  IADD3 R20, PT, PT, R20, 0x8, RZ ;  /* 0x0000000814147810 */ /* 0x000fe40007ffe0ff */
[C---:B------:R-:W-:Y:S02]  /*0540*/  LEA R3, R4.reuse, R3, 0x3 ;  /* 0x0000000304037211 */ /* 0x040fe400078e18ff */
[C---:B------:R-:W-:Y:S02]  /*0550*/  LEA R7, R4.reuse, R7, 0x3 ;  /* 0x0000000704077211 */ /* 0x040fe400078e18ff */
[C---:B------:R-:W-:Y:S02]  /*0560*/  LEA R8, R4.reuse, R8, 0x3 ;  /* 0x0000000804087211 */ /* 0x040fe400078e18ff */
[----:B------:R-:W-:-:S02]  /*0570*/  LEA R9, R4, R9, 0x3 ;  /* 0x0000000904097211 */ /* 0x000fc400078e18ff */
[C---:B------:R-:W-:Y:S02]  /*0580*/  LEA R10, R4.reuse, R10, 0x3 ;  /* 0x0000000a040a7211 */ /* 0x040fe400078e18ff */
[C---:B------:R-:W-:Y:S02]  /*0590*/  LEA R11, R4.reuse, R11, 0x3 ;  /* 0x0000000b040b7211 */ /* 0x040fe400078e18ff */
[C---:B------:R-:W-:Y:S02]  /*05a0*/  LEA R18, R4.reuse, R18, 0x3 ;  /* 0x0000001204127211 */ /* 0x040fe400078e18ff */
[----:B------:R-:W-:Y:S01]  /*05b0*/  LEA R19, R4, R19, 0x3 ;  /* 0x0000001304137211 */ /* 0x000fe200078e18ff */
[----:B--2---:R-:W-:-:S04]  /*05c0*/  FFMA R22, R25, R26, R22 ;  /* 0x0000001a19167223 */ /* 0x004fc80000000016 */
[----:B----4-:R-:W-:-:S04]  /*05d0*/  FFMA R23, R23, R24, R22 ;  /* 0x0000001817177223 */ /* 0x010fc80000000016 */
[----:B---3--:R-:W-:-:S04]  /*05e0*/  FFMA R23, R16, R29, R23 ;  /* 0x0000001d10177223 */ /* 0x008fc80000000017 */
[----:B-----5:R-:W-:Y:S01]  /*05f0*/  FFMA R26, R28, R14, R23 ;  /* 0x0000000e1c1a7223 */ /* 0x020fe20000000017 */
[----:B------:R-:W-:Y:S06]  /*0600*/  @P1 BRA `(.L_x_3) ;  /* 0xfffffffc000c1947 */ /* 0x000fec000383ffff */
.L_x_2:
[----:B------:R-:W-:Y:S05]  /*0610*/  @!P0 BRA `(.L_x_1) ;  /* 0x0000000400048947 */ /* 0x000fea0003800000 */
[----:B------:R-:W-:Y:S02]  /*0620*/  ISETP.GE.U32.AND P0, PT, R5, 0x4, PT ;  /* 0x000000040500780c */ /* 0x000fe40003f06070 */
[----:B------:R-:W-:-:S04]  /*0630*/  LOP3.LUT R7, R4, 0x3, RZ, 0xc0, !PT ;  /* 0x0000000304077812 */ /* 0x000fc800078ec0ff */
[----:B------:R-:W-:-:S07]  /*0640*/  ISETP.NE.AND P1, PT, R7, RZ, PT ;  /* 0x000000ff0700720c */ /* 0x000fce0003f25270 */
[----:B------:R-:W-:Y:S06]  /*0650*/  @!P0 BRA `(.L_x_4) ;  /* 0x00000000007c8947 */ /* 0x000fec0003800000 */
[----:B------:R-:W1:Y:S01]  /*0660*/  LDC.64 R8, c[0x0][0x388] ;  /* 0x0000e200ff087b82 */ /* 0x000e620000000a00 */
[-C--:B------:R-:W-:Y:S02]  /*0670*/  IMAD R5, R0, R4.reuse, R6 ;  /* 0x0000000400057224 */ /* 0x080fe400078e0206 */
[----:B------:R-:W-:-:S03]  /*0680*/  IMAD R13, R6, R4, R2 ;  /* 0x00000004060d7224 */ /* 0x000fc600078e0202 */
[C---:B------:R-:W-:Y:S02]  /*0690*/  IADD3 R21, PT, PT, R5.reuse, 0x1, RZ ;  /* 0x0000000105157810 */ /* 0x040fe40007ffe0ff */
[----:B------:R-:W2:Y:S01]  /*06a0*/  LDC.64 R10, c[0x0][0x380] ;  /* 0x0000e000ff0a7b82 */ /* 0x000ea20000000a00 */
[----:B------:R-:W-:Y:S01]  /*06b0*/  IADD3 R15, PT, PT, R5, 0x2, RZ ;  /* 0x00000002050f7810 */ /* 0x000fe20007ffe0ff */
[C---:B-1----:R-:W-:Y:S01]  /*06c0*/  IMAD.WIDE.U32 R18, R13.reuse, 0x4, R8 ;  /* 0x000000040d127825 */ /* 0x042fe200078e0008 */
[----:B------:R-:W-:-:S04]  /*06d0*/  IADD3 R13, PT, PT, R13, R4, RZ ;  /* 0x000000040d0d7210 */ /* 0x000fc80007ffe0ff */
[-C--:B------:R-:W-:Y:S01]  /*06e0*/  IADD3 R25, PT, PT, R13, R4.reuse, RZ ;  /* 0x000000040d197210 */ /* 0x080fe20007ffe0ff */
[--C-:B--2---:R-:W-:Y:S01]  /*06f0*/  IMAD.WIDE.U32 R22, R5, 0x4, R10.reuse ;  /* 0x0000000405167825 */ /* 0x104fe200078e000a */
[----:B0-----:R-:W2:Y:S03]  /*0700*/  LDG.E R18, desc[UR6][R18.64] ;  /* 0x0000000612127981 */ /* 0x001ea6000c1e1900 */
[----:B------:R-:W-:Y:S01]  /*0710*/  IMAD.WIDE.U32 R20, R21, 0x4, R10 ;  /* 0x0000000415147825 */ /* 0x000fe200078e000a */
[----:B------:R-:W2:Y:S03]  /*0720*/  LDG.E R3, desc[UR6][R22.64] ;  /* 0x0000000616037981 */ /* 0x000ea6000c1e1900 */
[----:B------:R-:W-:Y:S01]  /*0730*/  IMAD.WIDE.U32 R16, R13, 0x4, R8 ;  /* 0x000000040d107825 */ /* 0x000fe200078e0008 */
[----:B------:R-:W-:Y:S01]  /*0740*/  IADD3 R5, PT, PT, R5, 0x3, RZ ;  /* 0x0000000305057810 */ /* 0x000fe20007ffe0ff */
[----:B------:R-:W3:Y:S01]  /*0750*/  LDG.E R20, desc[UR6][R20.64] ;  /* 0x0000000614147981 */ /* 0x000ee2000c1e1900 */
[----:B------:R-:W-:Y:S01]  /*0760*/  IADD3 R27, PT, PT, R25, R4, RZ ;  /* 0x00000004191b7210 */ /* 0x000fe20007ffe0ff */
[----:B------:R-:W-:-:S02]  /*0770*/  IMAD.WIDE.U32 R14, R15, 0x4, R10 ;  /* 0x000000040f0e7825 */ /* 0x000fc400078e000a */
[----:B------:R-:W3:Y:S02]  /*0780*/  LDG.E R16, desc[UR6][R16.64] ;  /* 0x0000000610107981 */ /* 0x000ee4000c1e1900 */
[----:B------:R-:W-:Y:S02]  /*0790*/  IMAD.WIDE.U32 R12, R25, 0x4, R8 ;  /* 0x00000004190c7825 */ /* 0x000fe400078e0008 */
[----:B------:R-:W4:Y:S02]  /*07a0*/  LDG.E R14, desc[UR6][R14.64] ;  /* 0x000000060e0e7981 */ /* 0x000f24000c1e1900 */
[----:B------:R-:W-:Y:S02]  /*07b0*/  IMAD.WIDE.U32 R10, R5, 0x4, R10 ;  /* 0x00000004050a7825 */ /* 0x000fe400078e000a */
[----:B------:R-:W4:Y:S02]  /*07c0*/  LDG.E R12, desc[UR6][R12.64] ;  /* 0x000000060c0c7981 */ /* 0x000f24000c1e1900 */
[----:B------:R-:W-:-:S02]  /*07d0*/  IMAD.WIDE.U32 R8, R27, 0x4, R8 ;  /* 0x000000041b087825 */ /* 0x000fc400078e0008 */
[----:B------:R-:W5:Y:S04]  /*07e0*/  LDG.E R10, desc[UR6][R10.64] ;  /* 0x000000060a0a7981 */ /* 0x000f68000c1e1900 */
[----:B------:R-:W5:Y:S01]  /*07f0*/  LDG.E R8, desc[UR6][R8.64] ;  /* 0x0000000608087981 */ /* 0x000f62000c1e1900 */
[----:B------:R-:W-:Y:S01]  /*0800*/  IADD3 R6, PT, PT, R6, 0x4, RZ ;  /* 0x0000000406067810 */ /* 0x000fe20007ffe0ff */
[----:B--2---:R-:W-:-:S04]  /*0810*/  FFMA R3, R3, R18, R26 ;  /* 0x0000001203037223 */ /* 0x004fc8000000001a */
[----:B---3--:R-:W-:-:S04]  /*0820*/  FFMA R3, R20, R16, R3 ;  /* 0x0000001014037223 */ /* 0x008fc80000000003 */
[----:B----4-:R-:W-:-:S04]  /*0830*/  FFMA R3, R14, R12, R3 ;  /* 0x0000000c0e037223 */ /* 0x010fc80000000003 */
[----:B-----5:R-:W-:-:S07]  /*0840*/  FFMA R26, R10, R8, R3 ;  /* 0x000000080a1a7223 */ /* 0x020fce0000000003 */
.L_x_4:
[----:B------:R-:W-:Y:S05]  /*0850*/  @!P1 BRA `(.L_x_1) ;  /* 0x0000000000749947 */ /* 0x000fea0003800000 */
[----:B------:R-:W1:Y:S01]  /*0860*/  LDC.64 R12, c[0x0][0x388] ;  /* 0x0000e200ff0c7b82 */ /* 0x000e620000000a00 */
[----:B------:R-:W-:Y:S02]  /*0870*/  ISETP.NE.AND P0, PT, R7, 0x1, PT ;  /* 0x000000010700780c */ /* 0x000fe40003f05270 */
[----:B------:R-:W-:-:S04]  /*0880*/  LOP3.LUT R3, R4, 0x1, RZ, 0xc0, !PT ;  /* 0x0000000104037812 */ /* 0x000fc800078ec0ff */
[----:B------:R-:W-:Y:S01]  /*0890*/  ISETP.NE.U32.AND P1, PT, R3, 0x1, PT ;  /* 0x000000010300780c */ /* 0x000fe20003f25070 */
[----:B------:R-:W2:Y:S06]  /*08a0*/  LDC.64 R16, c[0x0][0x380] ;  /* 0x0000e000ff107b82 */ /* 0x000eac0000000a00 */
[-C--:B------:R-:W-:Y:S02]  /*08b0*/  @P0 IMAD R3, R0, R4.reuse, R6 ;  /* 0x0000000400030224 */ /* 0x080fe400078e0206 */
[----:B------:R-:W3:Y:S01]  /*08c0*/  LDC.64 R10, c[0x0][0x380] ;  /* 0x0000e000ff0a7b82 */ /* 0x000ee20000000a00 */
[C---:B------:R-:W-:Y:S01]  /*08d0*/  @P0 IMAD R15, R6.reuse, R4, R2 ;  /* 0x00000004060f0224 */ /* 0x040fe200078e0202 */
[----:B------:R-:W-:-:S02]  /*08e0*/  @P0 IADD3 R6, PT, PT, R6, 0x2, RZ ;  /* 0x0000000206060810 */ /* 0x000fc40007ffe0ff */
[----:B------:R-:W-:Y:S02]  /*08f0*/  @P0 IADD3 R5, PT, PT, R3, 0x1, RZ ;  /* 0x0000000103050810 */ /* 0x000fe40007ffe0ff */
[C---:B------:R-:W-:Y:S02]  /*0900*/  @P0 IADD3 R7, PT, PT, R15.reuse, R4, RZ ;  /* 0x000000040f070210 */ /* 0x040fe40007ffe0ff */
[----:B------:R-:W4:Y:S01]  /*0910*/  LDC.64 R8, c[0x0][0x388] ;  /* 0x0000e200ff087b82 */ /* 0x000f220000000a00 */
[----:B-1----:R-:W-:-:S04]  /*0920*/  @P0 IMAD.WIDE.U32 R14, R15, 0x4, R12 ;  /* 0x000000040f0e0825 */ /* 0x002fc800078e000c */
[----:B------:R-:W-:Y:S02]  /*0930*/  @P0 IMAD.WIDE.U32 R12, R7, 0x4, R12 ;  /* 0x00000004070c0825 */ /* 0x000fe400078e000c */
[----:B0-----:R-:W5:Y:S02]  /*0940*/  @P0 LDG.E R14, desc[UR6][R14.64] ;  /* 0x000000060e0e0981 */ /* 0x001f64000c1e1900 */
[--C-:B--2---:R-:W-:Y:S02]  /*0950*/  @P0 IMAD.WIDE.U32 R18, R3, 0x4, R16.reuse ;  /* 0x0000000403120825 */ /* 0x104fe400078e0010 */
[----:B------:R-:W2:Y:S02]  /*0960*/  @P0 LDG.E R12, desc[UR6][R12.64] ;  /* 0x000000060c0c0981 */ /* 0x000ea4000c1e1900 */
[----:B------:R-:W-:Y:S02]  /*0970*/  @P0 IMAD.WIDE.U32 R16, R5, 0x4, R16 ;  /* 0x0000000405100825 */ /* 0x000fe400078e0010 */
[----:B------:R-:W5:Y:S02]  /*0980*/  @P0 LDG.E R3, desc[UR6][R18.64] ;  /* 0x0000000612030981 */ /* 0x000f64000c1e1900 */
[----:B------:R-:W-:-:S02]  /*0990*/  @!P1 IMAD R5, R0, R4, R6 ;  /* 0x0000000400059224 */ /* 0x000fc400078e0206 */
[----:B------:R-:W-:Y:S01]  /*09a0*/  @!P1 IMAD R7, R6, R4, R2 ;  /* 0x0000000406079224 */ /* 0x000fe200078e0202 */
[----:B------:R-:W2:Y:S01]  /*09b0*/  @P0 LDG.E R16, desc[UR6][R16.64] ;  /* 0x0000000610100981 */ /* 0x000ea2000c1e1900 */
[----:B---3--:R-:W-:-:S04]  /*09c0*/  @!P1 IMAD.WIDE.U32 R10, R5, 0x4, R10 ;  /* 0x00000004050a9825 */ /* 0x008fc800078e000a */
[----:B----4-:R-:W-:Y:S02]  /*09d0*/  @!P1 IMAD.WIDE.U32 R8, R7, 0x4, R8 ;  /* 0x0000000407089825 */ /* 0x010fe400078e0008 */
[----:B------:R-:W3:Y:S04]  /*09e0*/  @!P1 LDG.E R11, desc[UR6][R10.64] ;  /* 0x000000060a0b9981 */ /* 0x000ee8000c1e1900 */
[----:B------:R-:W3:Y:S01]  /*09f0*/  @!P1 LDG.E R8, desc[UR6][R8.64] ;  /* 0x0000000608089981 */ /* 0x000ee2000c1e1900 */
[----:B-----5:R-:W-:-:S04]  /*0a00*/  @P0 FFMA R3, R3, R14, R26 ;  /* 0x0000000e03030223 */ /* 0x020fc8000000001a */
[----:B--2---:R-:W-:-:S04]  /*0a10*/  @P0 FFMA R26, R16, R12, R3 ;  /* 0x0000000c101a0223 */ /* 0x004fc80000000003 */
[----:B---3--:R-:W-:-:S07]  /*0a20*/  @!P1 FFMA R26, R11, R8, R26 ;  /* 0x000000080b1a9223 */ /* 0x008fce000000001a */
.L_x_1:
[----:B------:R-:W1:Y:S01]  /*0a30*/  LDC.64 R6, c[0x0][0x390] ;  /* 0x0000e400ff067b82 */ /* 0x000e620000000a00 */
[----:B------:R-:W-:-:S04]  /*0a40*/  IMAD R3, R0, R4, R2 ;  /* 0x0000000400037224 */ /* 0x000fc800078e0202 */
[----:B-1----:R-:W-:-:S05]  /*0a50*/  IMAD.WIDE.U32 R2, R3, 0x4, R6 ;  /* 0x0000000403027825 */ /* 0x002fca00078e0006 */
[----:B0-----:R-:W-:Y:S01]  /*0a60*/  STG.E desc[UR6][R2.64], R26 ;  /* 0x0000001a02007986 */ /* 0x001fe2000c101906 */
[----:B------:R-:W-:Y:S05]  /*0a70*/  EXIT ;  /* 0x000000000000794d */ /* 0x000fea0003800000 */
.L_x_5:
        /* <DEDUP_REMOVED lines=16> */
.L_x_55:


//--------------------- .text._Z19calculateMatrix2D2DPfS_S_S_S_S_ii --------------------------
	.section	.text._Z19calculateMatrix2D2DPfS_S_S_S_S_ii,"ax",@progbits
	.align	128
        .global         _Z19calculateMatrix2D2DPfS_S_S_S_S_ii
        .type           _Z19calculateMatrix2D2DPfS_S_S_S_S_ii,@function
        .size           _Z19calculateMatrix2D2DPfS_S_S_S_S_ii,(.L_x_56 - _Z19calculateMatrix2D2DPfS_S_S_S_S_ii)
        .other          _Z19calculateMatrix2D2DPfS_S_S_S_S_ii,@"STO_CUDA_ENTRY STV_DEFAULT"
_Z19calculateMatrix2D2DPfS_S_S_S_S_ii:
.text._Z19calculateMatrix2D2DPfS_S_S_S_S_ii:
        /* <DEDUP_REMOVED lines=14> */
[----:B------:R-:W0:Y:S01]  /*00e0*/  LDC.64 R6, c[0x0][0x3a0] ;  /* 0x0000e800ff067b82 */ /* 0x000e220000000a00 */
[----:B------:R-:W1:Y:S01]  /*00f0*/  LDCU.64 UR6, c[0x0][0x358] ;  /* 0x00006b00ff0677ac */ /* 0x000e620008000a00 */
[----:B------:R-:W-:-:S06]  /*0100*/  IMAD R0, R3, R14, R5 ;  /* 0x0000000e03007224 */ /* 0x000fcc00078e0205 */
[----:B------:R-:W2:Y:S08]  /*0110*/  LDC.64 R8, c[0x0][0x388] ;  /* 0x0000e200ff087b82 */ /* 0x000eb00000000a00 */
[----:B------:R-:W3:Y:S01]  /*0120*/  LDC.64 R16, c[0x0][0x390] ;  /* 0x0000e400ff107b82 */ /* 0x000ee20000000a00 */
[----:B0-----:R-:W-:-:S06]  /*0130*/  IMAD.WIDE.U32 R6, R0, 0x4, R6 ;  /* 0x0000000400067825 */ /* 0x001fcc00078e0006 */
[----:B-1----:R-:W4:Y:S01]  /*0140*/  LDG.E R6, desc[UR6][R6.64] ;  /* 0x0000000606067981 */ /* 0x002f22000c1e1900 */
[----:B--2---:R-:W-:-:S06]  /*0150*/  IMAD.WIDE.U32 R8, R0, 0x4, R8 ;  /* 0x0000000400087825 */ /* 0x004fcc00078e0008 */
[----:B------:R-:W4:Y:S01]  /*0160*/  LDG.E R9, desc[UR6][R8.64] ;  /* 0x0000000608097981 */ /* 0x000f22000c1e1900 */
[----:B------:R-:W-:Y:S01]  /*0170*/  ISETP.GE.AND P0, PT, R14, 0x1, PT ;  /* 0x000000010e00780c */ /* 0x000fe20003f06270 */
[----:B---3--:R-:W-:-:S04]  /*0180*/  IMAD.WIDE.U32 R10, R0, 0x4, R16 ;  /* 0x00000004000a7825 */ /* 0x008fc800078e0010 */
[----:B------:R-:W-:Y:S02]  /*0190*/  HFMA2 R12, -RZ, RZ, 0, 0 ;  /* 0x00000000ff0c7431 */ /* 0x000fe400000001ff */
[----:B----4-:R-:W-:-:S05]  /*01a0*/  FADD R13, R6, R9 ;  /* 0x00000009060d7221 */ /* 0x010fca0000000000 */
[----:B------:R0:W-:Y:S01]  /*01b0*/  STG.E desc[UR6][R10.64], R13 ;  /* 0x0000000d0a007986 */ /* 0x0001e2000c101906 */
        /* <DEDUP_REMOVED lines=8> */
[C---:B------:R-:W-:Y:S01]  /*0240*/  IMAD R9, R14.reuse, 0x3, R5 ;  /* 0x000000030e097824 */ /* 0x040fe200078e0205 */
[C---:B------:R-:W-:Y:S01]  /*0250*/  IADD3 R8, PT, PT, R14.reuse, UR4, R19 ;  /* 0x000000040e087c10 */ /* 0x040fe2000fffe013 */
[C-C-:B0-----:R-:W-:Y:S01]  /*0260*/  IMAD R13, R14.reuse, 0x5, R5.reuse ;  /* 0x000000050e0d7824 */ /* 0x141fe200078e0205 */
[CC--:B------:R-:W-:Y:S01]  /*0270*/  LEA R7, R14.reuse, R5.reuse, 0x1 ;  /* 0x000000050e077211 */ /* 0x0c0fe200078e08ff */
[C-C-:B------:R-:W-:Y:S01]  /*0280*/  IMAD R25, R14.reuse, 0x6, R5.reuse ;  /* 0x000000060e197824 */ /* 0x140fe200078e0205 */
[CC--:B------:R-:W-:Y:S01]  /*0290*/  LEA R11, R14.reuse, R5.reuse, 0x2 ;  /* 0x000000050e0b7211 */ /* 0x0c0fe200078e10ff */
[----:B------:R-:W-:Y:S01]  /*02a0*/  IMAD R27, R14, 0x7, R5 ;  /* 0x000000070e1b7824 */ /* 0x000fe200078e0205 */
[----:B------:R-:W-:Y:S01]  /*02b0*/  MOV R12, RZ ;  /* 0x000000ff000c7202 */ /* 0x000fe20000000f00 */
[----:B------:R-:W-:Y:S01]  /*02c0*/  IMAD R10, R3, R14, 0x3 ;  /* 0x00000003030a7424 */ /* 0x000fe200078e020e */
[----:B------:R-:W-:-:S02]  /*02d0*/  MOV R29, R5 ;  /* 0x00000005001d7202 */ /* 0x000fc40000000f00 */
[----:B------:R-:W-:-:S07]  /*02e0*/  IADD3 R6, PT, PT, -R4, RZ, RZ ;  /* 0x000000ff04067210 */ /* 0x000fce0007ffe1ff */
.L_x_8:
[----:B------:R-:W0:Y:S01]  /*02f0*/  LDC.64 R18, c[0x0][0x380] ;  /* 0x0000e000ff127b82 */ /* 0x000e220000000a00 */
[----:B------:R-:W-:Y:S01]  /*0300*/  IADD3 R21, PT, PT, R10, -0x3, RZ ;  /* 0xfffffffd0a157810 */ /* 0x000fe20007ffe0ff */
[----:B------:R-:W-:-:S06]  /*0310*/  IMAD.WIDE.U32 R22, R29, 0x4, R16 ;  /* 0x000000041d167825 */ /* 0x000fcc00078e0010 */
[----:B------:R-:W2:Y:S01]  /*0320*/  LDG.E R22, desc[UR6][R22.64] ;  /* 0x0000000616167981 */ /* 0x000ea2000c1e1900 */
[----:B0-----:R-:W-:-:S06]  /*0330*/  IMAD.WIDE.U32 R20, R21, 0x4, R18 ;  /* 0x0000000415147825 */ /* 0x001fcc00078e0012 */
[----:B------:R-:W2:Y:S01]  /*0340*/  LDG.E R21, desc[UR6][R20.64] ;  /* 0x0000000614157981 */ /* 0x000ea2000c1e1900 */
[C---:B------:R-:W-:Y:S02]  /*0350*/  IADD3 R24, PT, PT, R10.reuse, -0x2, RZ ;  /* 0xfffffffe0a187810 */ /* 0x040fe40007ffe0ff */
[----:B------:R-:W-:Y:S01]  /*0360*/  IADD3 R28, PT, PT, R10, -0x1, RZ ;  /* 0xffffffff0a1c7810 */ /* 0x000fe20007ffe0ff */
[----:B--2---:R-:W-:Y:S01]  /*0370*/  FFMA R12, R21, R22, R12 ;  /* 0x00000016150c7223 */ /* 0x004fe2000000000c */
[----:B------:R-:W-:-:S04]  /*0380*/  IMAD.WIDE.U32 R20, R8, 0x4, R16 ;  /* 0x0000000408147825 */ /* 0x000fc800078e0010 */
[----:B------:R-:W-:Y:S01]  /*0390*/  IMAD.WIDE.U32 R22, R24, 0x4, R18 ;  /* 0x0000000418167825 */ /* 0x000fe200078e0012 */
[----:B------:R0:W2:Y:S04]  /*03a0*/  LDG.E R26, desc[UR6][R20.64] ;  /* 0x00000006141a7981 */ /* 0x0000a8000c1e1900 */
[----:B------:R1:W2:Y:S01]  /*03b0*/  LDG.E R24, desc[UR6][R22.64] ;  /* 0x0000000616187981 */ /* 0x0002a2000c1e1900 */
[----:B0-----:R-:W-:-:S04]  /*03c0*/  IMAD.WIDE.U32 R20, R7, 0x4, R16 ;  /* 0x0000000407147825 */ /* 0x001fc800078e0010 */
[----:B-1----:R-:W-:-:S04]  /*03d0*/  IMAD.WIDE.U32 R22, R28, 0x4, R18 ;  /* 0x000000041c167825 */ /* 0x002fc800078e0012 */
[----:B--2---:R-:W-:Y:S02]  /*03e0*/  FFMA R12, R24, R26, R12 ;  /* 0x0000001a180c7223 */ /* 0x004fe4000000000c */
[----:B------:R0:W2:Y:S04]  /*03f0*/  LDG.E R26, desc[UR6][R20.64] ;  /* 0x00000006141a7981 */ /* 0x0000a8000c1e1900 */
[----:B------:R1:W2:Y:S01]  /*0400*/  LDG.E R24, desc[UR6][R22.64] ;  /* 0x0000000616187981 */ /* 0x0002a2000c1e1900 */
[----:B0-----:R-:W-:-:S04]  /*0410*/  IMAD.WIDE.U32 R20, R9, 0x4, R16 ;  /* 0x0000000409147825 */ /* 0x001fc800078e0010 */
[----:B-1----:R-:W-:-:S04]  /*0420*/  IMAD.WIDE.U32 R22, R10, 0x4, R18 ;  /* 0x000000040a167825 */ /* 0x002fc800078e0012 */
[----:B--2---:R-:W-:Y:S02]  /*0430*/  FFMA R12, R24, R26, R12 ;  /* 0x0000001a180c7223 */ /* 0x004fe4000000000c */
[----:B------:R0:W2:Y:S04]  /*0440*/  LDG.E R26, desc[UR6][R20.64] ;  /* 0x00000006141a7981 */ /* 0x0000a8000c1e1900 */
[----:B------:R1:W2:Y:S01]  /*0450*/  LDG.E R24, desc[UR6][R22.64] ;  /* 0x0000000616187981 */ /* 0x0002a2000c1e1900 */
[----:B------:R-:W-:-:S05]  /*0460*/  IADD3 R28, PT, PT, R10, 0x1, RZ ;  /* 0x000000010a1c7810 */ /* 0x000fca0007ffe0ff */
[----:B0-----:R-:W-:-:S04]  /*0470*/  IMAD.WIDE.U32 R20, R28, 0x4, R18 ;  /* 0x000000041c147825 */ /* 0x001fc800078e0012 */
[----:B-1----:R-:W-:-:S04]  /*0480*/  IMAD.WIDE.U32 R22, R11, 0x4, R16 ;  /* 0x000000040b167825 */ /* 0x002fc800078e0010 */
[----:B--2---:R-:W-:Y:S02]  /*0490*/  FFMA R12, R24, R26, R12 ;  /* 0x0000001a180c7223 */ /* 0x004fe4000000000c */
[----:B------:R0:W2:Y:S04]  /*04a0*/  LDG.E R26, desc[UR6][R22.64] ;  /* 0x00000006161a7981 */ /* 0x0000a8000c1e1900 */
[----:B------:R1:W2:Y:S01]  /*04b0*/  LDG.E R24, desc[UR6][R20.64] ;  /* 0x0000000614187981 */ /* 0x0002a2000c1e1900 */
[----:B------:R-:W-:Y:S01]  /*04c0*/  IADD3 R28, PT, PT, R10, 0x2, RZ ;  /* 0x000000020a1c7810 */ /* 0x000fe20007ffe0ff */
[----:B0-----:R-:W-:-:S04]  /*04d0*/  IMAD.WIDE.U32 R22, R13, 0x4, R16 ;  /* 0x000000040d167825 */ /* 0x001fc800078e0010 */
[----:B-1----:R-:W-:-:S04]  /*04e0*/  IMAD.WIDE.U32 R20, R28, 0x4, R18 ;  /* 0x000000041c147825 */ /* 0x002fc800078e0012 */
[----:B--2---:R-:W-:Y:S02]  /*04f0*/  FFMA R12, R24, R26, R12 ;  /* 0x0000001a180c7223 */ /* 0x004fe4000000000c */
[----:B------:R-:W2:Y:S04]  /*0500*/  LDG.E R26, desc[UR6][R22.64] ;  /* 0x00000006161a7981 */ /* 0x000ea8000c1e1900 */
[----:B------:R0:W2:Y:S01]  /*0510*/  LDG.E R24, desc[UR6][R20.64] ;  /* 0x0000000614187981 */ /* 0x0000a2000c1e1900 */
[----:B------:R-:W-:Y:S01]  /*0520*/  IADD3 R28, PT, PT, R10, 0x4, RZ ;  /* 0x000000040a1c7810 */ /* 0x000fe20007ffe0ff */
[----:B0-----:R-:W-:-:S04]  /*0530*/  IMAD.WIDE.U32 R20, R25, 0x4, R16 ;  /* 0x0000000419147825 */ /* 0x001fc800078e0010 */
[----:B------:R-:W-:-:S06]  /*0540*/  IMAD.WIDE.U32 R22, R27, 0x4, R16 ;  /* 0x000000041b167825 */ /* 0x000fcc00078e0010 */
[----:B------:R-:W3:Y:S01]  /*0550*/  LDG.E R22, desc[UR6][R22.64] ;  /* 0x0000000616167981 */ /* 0x000ee2000c1e1900 */
[----:B--2---:R-:W-:Y:S01]  /*0560*/  FFMA R12, R24, R26, R12 ;  /* 0x0000001a180c7223 */ /* 0x004fe2000000000c */
[----:B------:R-:W-:Y:S02]  /*0570*/  IADD3 R26, PT, PT, R10, 0x3, RZ ;  /* 0x000000030a1a7810 */ /* 0x000fe40007ffe0ff */
[----:B------:R0:W2:Y:S03]  /*0580*/  LDG.E R24, desc[UR6][R20.64] ;  /* 0x0000000614187981 */ /* 0x0000a6000c1e1900 */
[----:B0-----:R-:W-:-:S04]  /*0590*/  IMAD.WIDE.U32 R20, R26, 0x4, R18 ;  /* 0x000000041a147825 */ /* 0x001fc800078e0012 */
[----:B------:R-:W-:Y:S01]  /*05a0*/  IMAD.WIDE.U32 R18, R28, 0x4, R18 ;  /* 0x000000041c127825 */ /* 0x000fe200078e0012 */
[----:B------:R-:W2:Y:S05]  /*05b0*/  LDG.E R26, desc[UR6][R20.64] ;  /* 0x00000006141a7981 */ /* 0x000eaa000c1e1900 */
[----:B------:R-:W3:Y:S01]  /*05c0*/  LDG.E R19, desc[UR6][R18.64] ;  /* 0x0000000612137981 */ /* 0x000ee2000c1e1900 */
[----:B------:R-:W-:-:S04]  /*05d0*/  IADD3 R6, PT, PT, R6, 0x8, RZ ;  /* 0x0000000806067810 */ /* 0x000fc80007ffe0ff */
[----:B------:R-:W-:Y:S02]  /*05e0*/  ISETP.NE.AND P1, PT, R6, RZ, PT ;  /* 0x000000ff0600720c */ /* 0x000fe40003f25270 */
[C---:B------:R-:W-:Y:S02]  /*05f0*/  LEA R8, R14.reuse, R8, 0x3 ;  /* 0x000000080e087211 */ /* 0x040fe400078e18ff */
[C---:B------:R-:W-:Y:S02]  /*0600*/  LEA R7, R14.reuse, R7, 0x3 ;  /* 0x000000070e077211 */ /* 0x040fe400078e18ff */
[C---:B------:R-:W-:Y:S02]  /*0610*/  LEA R9, R14.reuse, R9, 0x3 ;  /* 0x000000090e097211 */ /* 0x040fe400078e18ff */
[C---:B------:R-:W-:Y:S02]  /*0620*/  LEA R11, R14.reuse, R11, 0x3 ;  /* 0x0000000b0e0b7211 */ /* 0x040fe400078e18ff */
[----:B------:R-:W-:-:S02]  /*0630*/  LEA R13, R14, R13, 0x3 ;  /* 0x0000000d0e0d7211 */ /* 0x000fc400078e18ff */
[C---:B------:R-:W-:Y:S02]  /*0640*/  LEA R25, R14.reuse, R25, 0x3 ;  /* 0x000000190e197211 */ /* 0x040fe400078e18ff */
[C---:B------:R-:W-:Y:S02]  /*0650*/  LEA R27, R14.reuse, R27, 0x3 ;  /* 0x0000001b0e1b7211 */ /* 0x040fe400078e18ff */
[----:B------:R-:W-:Y:S02]  /*0660*/  LEA R29, R14, R29, 0x3 ;  /* 0x0000001d0e1d7211 */ /* 0x000fe400078e18ff */
[----:B------:R-:W-:Y:S01]  /*0670*/  IADD3 R10, PT, PT, R10, 0x8, RZ ;  /* 0x000000080a0a7810 */ /* 0x000fe20007ffe0ff */
[----:B--2---:R-:W-:-:S04]  /*0680*/  FFMA R12, R26, R24, R12 ;  /* 0x000000181a0c7223 */ /* 0x004fc8000000000c */
[----:B---3--:R-:W-:Y:S01]  /*0690*/  FFMA R12, R19, R22, R12 ;  /* 0x00000016130c7223 */ /* 0x008fe2000000000c */
[----:B------:R-:W-:Y:S06]  /*06a0*/  @P1 BRA `(.L_x_8) ;  /* 0xfffffffc00101947 */ /* 0x000fec000383ffff */
.L_x_7:
        /* <DEDUP_REMOVED lines=8> */
[CC--:B------:R-:W-:Y:S01]  /*0730*/  IADD3 R19, PT, PT, R21.reuse, R14.reuse, RZ ;  /* 0x0000000e15137210 */ /* 0x0c0fe20007ffe0ff */
[--C-:B------:R-:W-:Y:S01]  /*0740*/  IMAD.WIDE.U32 R20, R21, 0x4, R16.reuse ;  /* 0x0000000415147825 */ /* 0x100fe200078e0010 */
[----:B0-----:R-:W-:Y:S02]  /*0750*/  IADD3 R11, PT, PT, R7, 0x1, RZ ;  /* 0x00000001070b7810 */ /* 0x001fe40007ffe0ff */
[CC--:B------:R-:W-:Y:S01]  /*0760*/  IADD3 R29, PT, PT, R19.reuse, R14.reuse, RZ ;  /* 0x0000000e131d7210 */ /* 0x0c0fe20007ffe0ff */
[--C-:B------:R-:W-:Y:S01]  /*0770*/  IMAD.WIDE.U32 R24, R19, 0x4, R16.reuse ;  /* 0x0000000413187825 */ /* 0x100fe200078e0010 */
[----:B------:R-:W-:Y:S01]  /*0780*/  IADD3 R27, PT, PT, R7, 0x2, RZ ;  /* 0x00000002071b7810 */ /* 0x000fe20007ffe0ff */
[----:B------:R0:W2:Y:S01]  /*0790*/  LDG.E R13, desc[UR6][R20.64] ;  /* 0x00000006140d7981 */ /* 0x0000a2000c1e1900 */
[C---:B------:R-:W-:Y:S01]  /*07a0*/  IADD3 R28, PT, PT, R29.reuse, R14, RZ ;  /* 0x0000000e1d1c7210 */ /* 0x040fe20007ffe0ff */
[----:B------:R-:W-:Y:S01]  /*07b0*/  IMAD.WIDE.U32 R18, R29, 0x4, R16 ;  /* 0x000000041d127825 */ /* 0x000fe200078e0010 */
[C---:B------:R-:W-:Y:S01]  /*07c0*/  IADD3 R29, PT, PT, R7.reuse, 0x3, RZ ;  /* 0x00000003071d7810 */ /* 0x040fe20007ffe0ff */
[----:B------:R-:W3:Y:S04]  /*07d0*/  LDG.E R2, desc[UR6][R24.64] ;  /* 0x0000000618027981 */ /* 0x000ee8000c1e1900 */
[----:B------:R-:W4:Y:S01]  /*07e0*/  LDG.E R18, desc[UR6][R18.64] ;  /* 0x0000000612127981 */ /* 0x000f22000c1e1900 */
[----:B-1----:R-:W-:-:S04]  /*07f0*/  IMAD.WIDE.U32 R22, R7, 0x4, R8 ;  /* 0x0000000407167825 */ /* 0x002fc800078e0008 */
[--C-:B------:R-:W-:Y:S02]  /*0800*/  IMAD.WIDE.U32 R10, R11, 0x4, R8.reuse ;  /* 0x000000040b0a7825 */ /* 0x100fe400078e0008 */
[----:B------:R-:W2:Y:S02]  /*0810*/  LDG.E R23, desc[UR6][R22.64] ;  /* 0x0000000616177981 */ /* 0x000ea4000c1e1900 */
[----:B------:R-:W-:Y:S02]  /*0820*/  IMAD.WIDE.U32 R6, R27, 0x4, R8 ;  /* 0x000000041b067825 */ /* 0x000fe400078e0008 */
[----:B------:R-:W3:Y:S02]  /*0830*/  LDG.E R11, desc[UR6][R10.64] ;  /* 0x000000060a0b7981 */ /* 0x000ee4000c1e1900 */
[----:B0-----:R-:W-:Y:S02]  /*0840*/  IMAD.WIDE.U32 R20, R28, 0x4, R16 ;  /* 0x000000041c147825 */ /* 0x001fe400078e0010 */
        /* <DEDUP_REMOVED lines=9> */
.L_x_9:
[----:B------:R-:W-:Y:S05]  /*08e0*/  @!P1 BRA `(.L_x_6) ;  /* 0x00000000006c9947 */ /* 0x000fea0003800000 */
[----:B------:R-:W-:Y:S02]  /*08f0*/  ISETP.NE.AND P0, PT, R26, 0x1, PT ;  /* 0x000000011a00780c */ /* 0x000fe40003f05270 */
[----:B------:R-:W-:-:S04]  /*0900*/  LOP3.LUT R2, R14, 0x1, RZ, 0xc0, !PT ;  /* 0x000000010e027812 */ /* 0x000fc800078ec0ff */
[----:B------:R-:W-:-:S07]  /*0910*/  ISETP.NE.U32.AND P1, PT, R2, 0x1, PT ;  /* 0x000000010200780c */ /* 0x000fce0003f25070 */
[----:B------:R-:W1:Y:S01]  /*0920*/  @P0 LDC.64 R18, c[0x0][0x380] ;  /* 0x0000e000ff120b82 */ /* 0x000e620000000a00 */
[CC--:B0-----:R-:W-:Y:S02]  /*0930*/  @P0 IMAD R11, R4.reuse, R14.reuse, R5 ;  /* 0x0000000e040b0224 */ /* 0x0c1fe400078e0205 */
[-C--:B------:R-:W-:Y:S01]  /*0940*/  @P0 IMAD R9, R3, R14.reuse, R4 ;  /* 0x0000000e03090224 */ /* 0x080fe200078e0204 */
[----:B------:R-:W-:Y:S01]  /*0950*/  @P0 IADD3 R4, PT, PT, R4, 0x2, RZ ;  /* 0x0000000204040810 */ /* 0x000fe20007ffe0ff */
[C---:B------:R-:W-:Y:S01]  /*0960*/  @P0 IMAD.WIDE.U32 R20, R11.reuse, 0x4, R16 ;  /* 0x000000040b140825 */ /* 0x040fe200078e0010 */
[-C--:B------:R-:W-:Y:S02]  /*0970*/  @P0 IADD3 R11, PT, PT, R11, R14.reuse, RZ ;  /* 0x0000000e0b0b0210 */ /* 0x080fe40007ffe0ff */
[----:B------:R-:W0:Y:S01]  /*0980*/  @!P1 LDC.64 R6, c[0x0][0x380] ;  /* 0x0000e000ff069b82 */ /* 0x000e220000000a00 */
[----:B------:R-:W-:Y:S01]  /*0990*/  @P0 IADD3 R27, PT, PT, R9, 0x1, RZ ;  /* 0x00000001091b0810 */ /* 0x000fe20007ffe0ff */
[----:B------:R-:W-:Y:S01]  /*09a0*/  @!P1 IMAD R23, R3, R14, R4 ;  /* 0x0000000e03179224 */ /* 0x000fe200078e0204 */
[----:B------:R-:W2:Y:S01]  /*09b0*/  @P0 LDG.E R13, desc[UR6][R20.64] ;  /* 0x00000006140d0981 */ /* 0x000ea2000c1e1900 */
[----:B------:R-:W-:-:S04]  /*09c0*/  @P0 IMAD.WIDE.U32 R10, R11, 0x4, R16 ;  /* 0x000000040b0a0825 */ /* 0x000fc800078e0010 */
[----:B------:R-:W-:Y:S02]  /*09d0*/  @!P1 IMAD R25, R4, R14, R5 ;  /* 0x0000000e04199224 */ /* 0x000fe400078e0205 */
[----:B------:R-:W3:Y:S01]  /*09e0*/  @P0 LDG.E R10, desc[UR6][R10.64] ;  /* 0x000000060a0a0981 */ /* 0x000ee2000c1e1900 */
[----:B-1----:R-:W-:-:S04]  /*09f0*/  @P0 IMAD.WIDE.U32 R8, R9, 0x4, R18 ;  /* 0x0000000409080825 */ /* 0x002fc800078e0012 */
[----:B------:R-:W-:Y:S02]  /*0a00*/  @P0 IMAD.WIDE.U32 R18, R27, 0x4, R18 ;  /* 0x000000041b120825 */ /* 0x000fe400078e0012 */
[----:B------:R-:W2:Y:S02]  /*0a10*/  @P0 LDG.E R9, desc[UR6][R8.64] ;  /* 0x0000000608090981 */ /* 0x000ea4000c1e1900 */
[----:B------:R-:W-:Y:S02]  /*0a20*/  @!P1 IMAD.WIDE.U32 R16, R25, 0x4, R16 ;  /* 0x0000000419109825 */ /* 0x000fe400078e0010 */
[----:B------:R-:W3:Y:S02]  /*0a30*/  @P0 LDG.E R18, desc[UR6][R18.64] ;  /* 0x0000000612120981 */ /* 0x000ee4000c1e1900 */
[----:B0-----:R-:W-:Y:S02]  /*0a40*/  @!P1 IMAD.WIDE.U32 R6, R23, 0x4, R6 ;  /* 0x0000000417069825 */ /* 0x001fe400078e0006 */
[----:B------:R-:W4:Y:S04]  /*0a50*/  @!P1 LDG.E R16, desc[UR6][R16.64] ;  /* 0x0000000610109981 */ /* 0x000f28000c1e1900 */
[----:B------:R-:W4:Y:S01]  /*0a60*/  @!P1 LDG.E R7, desc[UR6][R6.64] ;  /* 0x0000000606079981 */ /* 0x000f22000c1e1900 */
[----:B--2---:R-:W-:-:S04]  /*0a70*/  @P0 FFMA R13, R9, R13, R12 ;  /* 0x0000000d090d0223 */ /* 0x004fc8000000000c */
[----:B---3--:R-:W-:-:S04]  /*0a80*/  @P0 FFMA R12, R18, R10, R13 ;  /* 0x0000000a120c0223 */ /* 0x008fc8000000000d */
[----:B----4-:R-:W-:-:S07]  /*0a90*/  @!P1 FFMA R12, R7, R16, R12 ;  /* 0x00000010070c9223 */ /* 0x010fce000000000c */
.L_x_6:
[----:B------:R-:W1:Y:S01]  /*0aa0*/  LDC.64 R6, c[0x0][0x398] ;  /* 0x0000e600ff067b82 */ /* 0x000e620000000a00 */
[----:B------:R-:W-:-:S07]  /*0ab0*/  IMAD R5, R5, R15, R3 ;  /* 0x0000000f05057224 */ /* 0x000fce00078e0203 */
[----:B------:R-:W2:Y:S01]  /*0ac0*/  LDC.64 R8, c[0x0][0x3a8] ;  /* 0x0000ea00ff087b82 */ /* 0x000ea20000000a00 */
[----:B-1----:R-:W-:-:S05]  /*0ad0*/  IMAD.WIDE.U32 R2, R0, 0x4, R6 ;  /* 0x0000000400027825 */ /* 0x002fca00078e0006 */
[----:B------:R-:W-:Y:S01]  /*0ae0*/  STG.E desc[UR6][R2.64], R12 ;  /* 0x0000000c02007986 */ /* 0x000fe2000c101906 */
[----:B--2---:R-:W-:-:S05]  /*0af0*/  IMAD.WIDE.U32 R4, R5, 0x4, R8 ;  /* 0x0000000405047825 */ /* 0x004fca00078e0008 */
[----:B------:R-:W-:Y:S01]  /*0b00*/  STG.E desc[UR6][R4.64], R12 ;  /* 0x0000000c04007986 */ /* 0x000fe2000c101906 */
[----:B------:R-:W-:Y:S05]  /*0b10*/  EXIT ;  /* 0x000000000000794d */ /* 0x000fea0003800000 */
.L_x_10:
        /* <DEDUP_REMOVED lines=14> */
.L_x_56:


//--------------------- .text._Z22sumMatrixOnGPU_2D2D_v2PfS_S_ii --------------------------
	.section	.text._Z22sumMatrixOnGPU_2D2D_v2PfS_S_ii,"ax",@progbits
	.align	128
        .global         _Z22sumMatrixOnGPU_2D2D_v2PfS_S_ii
        .type           _Z22sumMatrixOnGPU_2D2D_v2PfS_S_ii,@function
        .size           _Z22sumMatrixOnGPU_2D2D_v2PfS_S_ii,(.L_x_57 - _Z22sumMatrixOnGPU_2D2D_v2PfS_S_ii)
        .other          _Z22sumMatrixOnGPU_2D2D_v2PfS_S_ii,@"STO_CUDA_ENTRY STV_DEFAULT"
_Z22sumMatrixOnGPU_2D2D_v2PfS_S_ii:
.text._Z22sumMatrixOnGPU_2D2D_v2PfS_S_ii:
        /* <DEDUP_REMOVED lines=10> */
[----:B-1----:R-:W-:-:S04]  /*00a0*/  IMAD R0, R5, UR4, R0 ;  /* 0x0000000405007c24 */ /* 0x002fc8000f8e0200 */
[----:B------:R-:W-:Y:S01]  /*00b0*/  IMAD R9, R3, UR6, R0 ;  /* 0x0000000603097c24 */ /* 0x000fe2000f8e0200 */
[----:B------:R-:W-:-:S13]  /*00c0*/  ISETP.GE.U32.OR P0, PT, R0, UR6, P0 ;  /* 0x0000000600007c0c */ /* 0x000fda0008706470 */
[----:B------:R-:W-:Y:S05]  /*00d0*/  @P0 EXIT ;  /* 0x000000000000094d */ /* 0x000fea0003800000 */
[----:B------:R-:W0:Y:S01]  /*00e0*/  LDC.64 R2, c[0x0][0x380] ;  /* 0x0000e000ff027b82 */ /* 0x000e220000000a00 */
[----:B------:R-:W1:Y:S07]  /*00f0*/  LDCU.64 UR4, c[0x0][0x358] ;  /* 0x00006b00ff0477ac */ /* 0x000e6e0008000a00 */
[----:B------:R-:W2:Y:S08]  /*0100*/  LDC.64 R4, c[0x0][0x388] ;  /* 0x0000e200ff047b82 */ /* 0x000eb00000000a00 */
[----:B------:R-:W3:Y:S01]  /*0110*/  LDC.64 R6, c[0x0][0x390] ;  /* 0x0000e400ff067b82 */ /* 0x000ee20000000a00 */
[----:B0-----:R-:W-:-:S06]  /*0120*/  IMAD.WIDE.U32 R2, R9, 0x4, R2 ;  /* 0x0000000409027825 */ /* 0x001fcc00078e0002 */
[----:B-1----:R-:W4:Y:S01]  /*0130*/  LDG.E R2, desc[UR4][R2.64] ;  /* 0x0000000402027981 */ /* 0x002f22000c1e1900 */
[----:B--2---:R-:W-:-:S06]  /*0140*/  IMAD.WIDE.U32 R4, R9, 0x4, R4 ;  /* 0x0000000409047825 */ /* 0x004fcc00078e0004 */
[----:B------:R-:W4:Y:S01]  /*0150*/  LDG.E R5, desc[UR4][R4.64] ;  /* 0x0000000404057981 */ /* 0x000f22000c1e1900 */
[----:B---3--:R-:W-:-:S04]  /*0160*/  IMAD.WIDE.U32 R6, R9, 0x4, R6 ;  /* 0x0000000409067825 */ /* 0x008fc800078e0006 */
[----:B----4-:R-:W-:-:S05]  /*0170*/  FADD R9, R2, R5 ;  /* 0x0000000502097221 */ /* 0x010fca0000000000 */
[----:B------:R-:W-:Y:S01]  /*0180*/  STG.E desc[UR4][R6.64], R9 ;  /* 0x0000000906007986 */ /* 0x000fe2000c101904 */
[----:B------:R-:W-:Y:S05]  /*0190*/  EXIT ;  /* 0x000000000000794d */ /* 0x000fea0003800000 */
.L_x_11:
        /* <DEDUP_REMOVED lines=14> */
.L_x_57:


//--------------------- .text._Z22sumMatrixOnGPU_2D2D_v1PfS_S_ii --------------------------
	.section	.text._Z22sumMatrixOnGPU_2D2D_v1PfS_S_ii,"ax",@progbits
	.align	128
        .global         _Z22sumMatrixOnGPU_2D2D_v1PfS_S_ii
        .type           _Z22sumMatrixOnGPU_2D2D_v1PfS_S_ii,@function
        .size           _Z22sumMatrixOnGPU_2D2D_v1PfS_S_ii,(.L_x_58 - _Z22sumMatrixOnGPU_2D2D_v1PfS_S_ii)
        .other          _Z22sumMatrixOnGPU_2D2D_v1PfS_S_ii,@"STO_CUDA_ENTRY STV_DEFAULT"
_Z22sumMatrixOnGPU_2D2D_v1PfS_S_ii:
.text._Z22sumMatrixOnGPU_2D2D_v1PfS_S_ii:
[----:B------:R-:W-:Y:S01]  /*0000*/  LDC R1, c[0x0][0x37c] ;  /* 0x0000df00ff017b82 */ /* 0x000fe20000000800 */
[----:B------:R-:W0:Y:S07]  /*0010*/  S2R R7, SR_TID.Y ;  /* 0x0000000000077919 */ /* 0x000e2e0000002200 */
[----:B------:R-:W-:Y:S01]  /*0020*/  S2UR UR4, SR_CTAID.X ;  /* 0x00000000000479c3 */ /* 0x000fe20000002500 */
[----:B------:R-:W1:Y:S01]  /*0030*/  LDCU UR6, c[0x0][0x370] ;  /* 0x00006e00ff0677ac */ /* 0x000e620008000800 */
[----:B------:R-:W2:Y:S01]  /*0040*/  S2R R9, SR_TID.X ;  /* 0x0000000000097919 */ /* 0x000ea20000002100 */
[----:B------:R-:W2:Y:S05]  /*0050*/  LDCU UR8, c[0x0][0x360] ;  /* 0x00006c00ff0877ac */ /* 0x000eaa0008000800 */
[----:B------:R-:W1:Y:S08]  /*0060*/  S2UR UR5, SR_CTAID.Y ;  /* 0x00000000000579c3 */ /* 0x000e700000002600 */
[----:B------:R-:W0:Y:S08]  /*0070*/  LDC R0, c[0x0][0x364] ;  /* 0x0000d900ff007b82 */ /* 0x000e300000000800 */
[----:B------:R-:W3:Y:S08]  /*0080*/  LDC.64 R2, c[0x0][0x380] ;  /* 0x0000e000ff027b82 */ /* 0x000ef00000000a00 */
[----:B------:R-:W4:Y:S01]  /*0090*/  LDC.64 R4, c[0x0][0x388] ;  /* 0x0000e200ff047b82 */ /* 0x000f220000000a00 */
[----:B-1----:R-:W-:Y:S01]  /*00a0*/  UIMAD UR4, UR5, UR6, UR4 ;  /* 0x00000006050472a4 */ /* 0x002fe2000f8e0204 */
[----:B------:R-:W1:Y:S05]  /*00b0*/  LDCU.64 UR6, c[0x0][0x358] ;  /* 0x00006b00ff0677ac */ /* 0x000e6a0008000a00 */
[----:B0-----:R-:W-:-:S02]  /*00c0*/  IMAD R0, R0, UR4, R7 ;  /* 0x0000000400007c24 */ /* 0x001fc4000f8e0207 */
[----:B------:R-:W0:Y:S02]  /*00d0*/  LDC.64 R6, c[0x0][0x390] ;  /* 0x0000e400ff067b82 */ /* 0x000e240000000a00 */
[----:B--2---:R-:W-:-:S04]  /*00e0*/  IMAD R9, R0, UR8, R9 ;  /* 0x0000000800097c24 */ /* 0x004fc8000f8e0209 */
[----:B---3--:R-:W-:-:S06]  /*00f0*/  IMAD.WIDE.U32 R2, R9, 0x4, R2 ;  /* 0x0000000409027825 */ /* 0x008fcc00078e0002 */
[----:B-1----:R-:W2:Y:S01]  /*0100*/  LDG.E R2, desc[UR6][R2.64] ;  /* 0x0000000602027981 */ /* 0x002ea2000c1e1900 */
[----:B----4-:R-:W-:-:S06]  /*0110*/  IMAD.WIDE.U32 R4, R9, 0x4, R4 ;  /* 0x0000000409047825 */ /* 0x010fcc00078e0004 */
[----:B------:R-:W2:Y:S01]  /*0120*/  LDG.E R5, desc[UR6][R4.64] ;  /* 0x0000000604057981 */ /* 0x000ea2000c1e1900 */
[----:B0-----:R-:W-:-:S04]  /*0130*/  IMAD.WIDE.U32 R6, R9, 0x4, R6 ;  /* 0x0000000409067825 */ /* 0x001fc800078e0006 */
[----:B--2---:R-:W-:-:S05]  /*0140*/  FADD R9, R2, R5 ;  /* 0x0000000502097221 */ /* 0x004fca0000000000 */
[----:B------:R-:W-:Y:S01]  /*0150*/  STG.E desc[UR6][R6.64], R9 ;  /* 0x0000000906007986 */ /* 0x000fe2000c101906 */
[----:B------:R-:W-:Y:S05]  /*0160*/  EXIT ;  /* 0x000000000000794d */ /* 0x000fea0003800000 */
.L_x_12:
        /* <DEDUP_REMOVED lines=9> */
.L_x_58:


//--------------------- .text._Z33multiplyMatrixOnGPU_2DGrid1DBlockPfS_S_ii --------------------------
	.section	.text._Z33multiplyMatrixOnGPU_2DGrid1DBlockPfS_S_ii,"ax",@progbits
	.align	128
        .global         _Z33multiplyMatrixOnGPU_2DGrid1DBlockPfS_S_ii
        .type           _Z33multiplyMatrixOnGPU_2DGrid1DBlockPfS_S_ii,@function
        .size           _Z33multiplyMatrixOnGPU_2DGrid1DBlockPfS_S_ii,(.L_x_59 - _Z33multiplyMatrixOnGPU_2DGrid1DBlockPfS_S_ii)
        .other          _Z33multiplyMatrixOnGPU_2DGrid1DBlockPfS_S_ii,@"STO_CUDA_ENTRY STV_DEFAULT"
_Z33multiplyMatrixOnGPU_2DGrid1DBlockPfS_S_ii:
.text._Z33multiplyMatrixOnGPU_2DGrid1DBlockPfS_S_ii:
[----:B------:R-:W-:Y:S01]  /*0000*/  LDC R1, c[0x0][0x37c] ;  /* 0x0000df00ff017b82 */ /* 0x000fe20000000800 */
[----:B------:R-:W0:Y:S07]  /*0010*/  S2R R5, SR_TID.X ;  /* 0x0000000000057919 */ /* 0x000e2e0000002100 */
[----:B------:R-:W1:Y:S01]  /*0020*/  S2UR UR4, SR_CTAID.X ;  /* 0x00000000000479c3 */ /* 0x000e620000002500 */
[----:B------:R-:W1:Y:S07]  /*0030*/  LDCU UR5, c[0x0][0x360] ;  /* 0x00006c00ff0577ac */ /* 0x000e6e0008000800 */
[----:B------:R-:W2:Y:S01]  /*0040*/  LDC.64 R10, c[0x0][0x398] ;  /* 0x0000e600ff0a7b82 */ /* 0x000ea20000000a00 */
[----:B-1----:R-:W-:-:S06]  /*0050*/  UIMAD UR4, UR4, UR5, URZ ;  /* 0x00000005040472a4 */ /* 0x002fcc000f8e02ff */
[----:B0-----:R-:W-:Y:S02]  /*0060*/  IADD3 R3, PT, PT, R5, UR4, RZ ;  /* 0x0000000405037c10 */ /* 0x001fe4000fffe0ff */
[----:B--2---:R-:W-:-:S04]  /*0070*/  ISETP.GE.AND P0, PT, R11, 0x1, PT ;  /* 0x000000010b00780c */ /* 0x004fc80003f06270 */
[----:B------:R-:W-:-:S13]  /*0080*/  ISETP.GE.U32.OR P0, PT, R3, R10, !P0 ;  /* 0x0000000a0300720c */ /* 0x000fda0004706470 */
[----:B------:R-:W-:Y:S05]  /*0090*/  @P0 EXIT ;  /* 0x000000000000094d */ /* 0x000fea0003800000 */
[----:B------:R-:W-:Y:S01]  /*00a0*/  ISETP.GE.AND P0, PT, R10, 0x1, PT ;  /* 0x000000010a00780c */ /* 0x000fe20003f06270 */
[----:B------:R-:W0:-:S12]  /*00b0*/  LDCU.64 UR6, c[0x0][0x358] ;  /* 0x00006b00ff0677ac */ /* 0x000e180008000a00 */
[----:B------:R-:W-:Y:S05]  /*00c0*/  @!P0 BRA `(.L_x_13) ;  /* 0x00000008006c8947 */ /* 0x000fea0003800000 */
[C---:B------:R-:W-:Y:S01]  /*00d0*/  IADD3 R0, PT, PT, R10.reuse, UR4, R5 ;  /* 0x000000040a007c10 */ /* 0x040fe2000fffe005 */
[C-C-:B------:R-:W-:Y:S01]  /*00e0*/  IMAD R5, R10.reuse, 0x3, R3.reuse ;  /* 0x000000030a057824 */ /* 0x140fe200078e0203 */
[C---:B------:R-:W-:Y:S01]  /*00f0*/  LOP3.LUT R2, R10.reuse, 0x7ffffff8, RZ, 0xc0, !PT ;  /* 0x7ffffff80a027812 */ /* 0x040fe200078ec0ff */
[C-C-:B------:R-:W-:Y:S01]  /*0100*/  IMAD R7, R10.reuse, 0x5, R3.reuse ;  /* 0x000000050a077824 */ /* 0x140fe200078e0203 */
[CC--:B------:R-:W-:Y:S01]  /*0110*/  LEA R4, R10.reuse, R3.reuse, 0x1 ;  /* 0x000000030a047211 */ /* 0x0c0fe200078e08ff */
[C-C-:B------:R-:W-:Y:S01]  /*0120*/  IMAD R8, R10.reuse, 0x6, R3.reuse ;  /* 0x000000060a087824 */ /* 0x140fe200078e0203 */
[C---:B------:R-:W-:Y:S01]  /*0130*/  LEA R6, R10.reuse, R3, 0x2 ;  /* 0x000000030a067211 */ /* 0x040fe200078e10ff */
[----:B------:R-:W-:Y:S01]  /*0140*/  IMAD R9, R10, 0x7, R3 ;  /* 0x000000070a097824 */ /* 0x000fe200078e0203 */
[----:B------:R-:W-:-:S06]  /*0150*/  UMOV UR4, URZ ;  /* 0x000000ff00047c82 */ /* 0x000fcc0008000000 */
.L_x_18:
[----:B0-----:R-:W1:Y:S01]  /*0160*/  LDC R10, c[0x0][0x398] ;  /* 0x0000e600ff0a7b82 */ /* 0x001e620000000800 */
[----:B------:R-:W-:Y:S01]  /*0170*/  IMAD.MOV.U32 R22, RZ, RZ, RZ ;  /* 0x000000ffff167224 */ /* 0x000fe200078e00ff */
[C---:B-1----:R-:W-:Y:S01]  /*0180*/  IADD3 R11, PT, PT, R10.reuse, -0x1, RZ ;  /* 0xffffffff0a0b7810 */ /* 0x042fe20007ffe0ff */
[----:B------:R-:W-:-:S03]  /*0190*/  IMAD R12, R10, UR4, RZ ;  /* 0x000000040a0c7c24 */ /* 0x000fc6000f8e02ff */
[----:B------:R-:W-:Y:S01]  /*01a0*/  ISETP.GE.U32.AND P0, PT, R11, 0x7, PT ;  /* 0x000000070b00780c */ /* 0x000fe20003f06070 */
[----:B------:R-:W-:-:S12]  /*01b0*/  HFMA2 R11, -RZ, RZ, 0, 0 ;  /* 0x00000000ff0b7431 */ /* 0x000fd800000001ff */
[----:B------:R-:W-:Y:S05]  /*01c0*/  @!P0 BRA `(.L_x_14) ;  /* 0x0000000000ec8947 */ /* 0x000fea0003800000 */
[----:B------:R-:W-:Y:S01]  /*01d0*/  IADD3 R13, PT, PT, -R2, RZ, RZ ;  /* 0x000000ff020d7210 */ /* 0x000fe20007ffe1ff */
[----:B------:R-:W-:Y:S01]  /*01e0*/  IMAD.MOV.U32 R23, RZ, RZ, R3 ;  /* 0x000000ffff177224 */ /* 0x000fe200078e0003 */
[----:B------:R-:W-:Y:S01]  /*01f0*/  MOV R22, RZ ;  /* 0x000000ff00167202 */ /* 0x000fe20000000f00 */
[----:B------:R-:W-:Y:S01]  /*0200*/  IMAD.MOV.U32 R37, RZ, RZ, R5 ;  /* 0x000000ffff257224 */ /* 0x000fe200078e0005 */
[----:B------:R-:W-:Y:S02]  /*0210*/  MOV R14, R12 ;  /* 0x0000000c000e7202 */ /* 0x000fe40000000f00 */
[----:B------:R-:W-:Y:S02]  /*0220*/  MOV R29, R9 ;  /* 0x00000009001d7202 */ /* 0x000fe40000000f00 */
[----:B------:R-:W-:Y:S02]  /*0230*/  MOV R31, R8 ;  /* 0x00000008001f7202 */ /* 0x000fe40000000f00 */
[----:B------:R-:W-:-:S02]  /*0240*/  MOV R33, R7 ;  /* 0x0000000700217202 */ /* 0x000fc40000000f00 */
[----:B------:R-:W-:Y:S02]  /*0250*/  MOV R35, R6 ;  /* 0x0000000600237202 */ /* 0x000fe40000000f00 */
[----:B------:R-:W-:Y:S02]  /*0260*/  MOV R11, R4 ;  /* 0x00000004000b7202 */ /* 0x000fe40000000f00 */
[----:B------:R-:W-:-:S07]  /*0270*/  MOV R15, R0 ;  /* 0x00000000000f7202 */ /* 0x000fce0000000f00 */
.L_x_15:
[----:B------:R-:W1:Y:S08]  /*0280*/  LDC.64 R16, c[0x0][0x388] ;  /* 0x0000e200ff107b82 */ /* 0x000e700000000a00 */
[----:B------:R-:W2:Y:S01]  /*0290*/  LDC.64 R26, c[0x0][0x380] ;  /* 0x0000e000ff1a7b82 */ /* 0x000ea20000000a00 */
[----:B-1----:R-:W-:-:S04]  /*02a0*/  IMAD.WIDE.U32 R20, R23, 0x4, R16 ;  /* 0x0000000417147825 */ /* 0x002fc800078e0010 */
[----:B------:R-:W-:Y:S02]  /*02b0*/  IMAD.WIDE.U32 R18, R15, 0x4, R16 ;  /* 0x000000040f127825 */ /* 0x000fe400078e0010 */
[----:B0-----:R-:W3:Y:S02]  /*02c0*/  LDG.E R21, desc[UR6][R20.64] ;  /* 0x0000000614157981 */ /* 0x001ee4000c1e1900 */
[----:B--2---:R-:W-:Y:S02]  /*02d0*/  IMAD.WIDE.U32 R26, R14, 0x4, R26 ;  /* 0x000000040e1a7825 */ /* 0x004fe400078e001a */
[----:B------:R-:W2:Y:S02]  /*02e0*/  LDG.E R19, desc[UR6][R18.64] ;  /* 0x0000000612137981 */ /* 0x000ea4000c1e1900 */
[----:B------:R-:W-:Y:S02]  /*02f0*/  IMAD.WIDE.U32 R24, R11, 0x4, R16 ;  /* 0x000000040b187825 */ /* 0x000fe400078e0010 */
[----:B------:R-:W3:Y:S04]  /*0300*/  LDG.E R30, desc[UR6][R26.64] ;  /* 0x000000061a1e7981 */ /* 0x000ee8000c1e1900 */
[----:B------:R-:W2:Y:S04]  /*0310*/  LDG.E R32, desc[UR6][R26.64+0x4] ;  /* 0x000004061a207981 */ /* 0x000ea8000c1e1900 */
[----:B------:R-:W4:Y:S04]  /*0320*/  LDG.E R24, desc[UR6][R24.64] ;  /* 0x0000000618187981 */ /* 0x000f28000c1e1900 */
[----:B------:R-:W4:Y:S04]  /*0330*/  LDG.E R28, desc[UR6][R26.64+0x8] ;  /* 0x000008061a1c7981 */ /* 0x000f28000c1e1900 */
[----:B------:R-:W5:Y:S04]  /*0340*/  LDG.E R36, desc[UR6][R26.64+0xc] ;  /* 0x00000c061a247981 */ /* 0x000f68000c1e1900 */
[----:B------:R-:W5:Y:S01]  /*0350*/  LDG.E R34, desc[UR6][R26.64+0x10] ;  /* 0x000010061a227981 */ /* 0x000f62000c1e1900 */
[----:B---3--:R-:W-:Y:S01]  /*0360*/  FFMA R30, R30, R21, R22 ;  /* 0x000000151e1e7223 */ /* 0x008fe20000000016 */
[----:B------:R-:W-:-:S02]  /*0370*/  IMAD.WIDE.U32 R20, R35, 0x4, R16 ;  /* 0x0000000423147825 */ /* 0x000fc400078e0010 */
[----:B------:R-:W3:Y:S02]  /*0380*/  LDG.E R22, desc[UR6][R26.64+0x1c] ;  /* 0x00001c061a167981 */ /* 0x000ee4000c1e1900 */
[----:B--2---:R-:W-:Y:S02]  /*0390*/  FFMA R19, R32, R19, R30 ;  /* 0x0000001320137223 */ /* 0x004fe4000000001e */
[----:B------:R-:W2:Y:S04]  /*03a0*/  LDG.E R32, desc[UR6][R26.64+0x14] ;  /* 0x000014061a207981 */ /* 0x000ea8000c1e1900 */
[----:B------:R-:W3:Y:S01]  /*03b0*/  LDG.E R21, desc[UR6][R20.64] ;  /* 0x0000000614157981 */ /* 0x000ee2000c1e1900 */
[----:B----4-:R-:W-:Y:S01]  /*03c0*/  FFMA R28, R28, R24, R19 ;  /* 0x000000181c1c7223 */ /* 0x010fe20000000013 */
[----:B------:R-:W-:-:S02]  /*03d0*/  IMAD.WIDE.U32 R18, R37, 0x4, R16 ;  /* 0x0000000425127825 */ /* 0x000fc400078e0010 */
[----:B------:R0:W4:Y:S02]  /*03e0*/  LDG.E R30, desc[UR6][R26.64+0x18] ;  /* 0x000018061a1e7981 */ /* 0x000124000c1e1900 */
[--C-:B------:R-:W-:Y:S02]  /*03f0*/  IMAD.WIDE.U32 R24, R33, 0x4, R16.reuse ;  /* 0x0000000421187825 */ /* 0x100fe400078e0010 */
[----:B------:R-:W5:Y:S04]  /*0400*/  LDG.E R19, desc[UR6][R18.64] ;  /* 0x0000000612137981 */ /* 0x000f68000c1e1900 */
[----:B------:R-:W2:Y:S01]  /*0410*/  LDG.E R25, desc[UR6][R24.64] ;  /* 0x0000000618197981 */ /* 0x000ea2000c1e1900 */
[----:B0-----:R-:W-:-:S04]  /*0420*/  IMAD.WIDE.U32 R26, R31, 0x4, R16 ;  /* 0x000000041f1a7825 */ /* 0x001fc800078e0010 */
[----:B------:R-:W-:Y:S01]  /*0430*/  IMAD.WIDE.U32 R16, R29, 0x4, R16 ;  /* 0x000000041d107825 */ /* 0x000fe200078e0010 */
[----:B------:R-:W4:Y:S05]  /*0440*/  LDG.E R18, desc[UR6][R26.64] ;  /* 0x000000061a127981 */ /* 0x000f2a000c1e1900 */
[----:B------:R-:W4:Y:S01]  /*0450*/  LDG.E R16, desc[UR6][R16.64] ;  /* 0x0000000610107981 */ /* 0x000f22000c1e1900 */
[----:B------:R-:W-:-:S04]  /*0460*/  IADD3 R13, PT, PT, R13, 0x8, RZ ;  /* 0x000000080d0d7810 */ /* 0x000fc80007ffe0ff */
[----:B------:R-:W-:Y:S01]  /*0470*/  ISETP.NE.AND P0, PT, R13, RZ, PT ;  /* 0x000000ff0d00720c */ /* 0x000fe20003f05270 */
[C---:B------:R-:W-:Y:S01]  /*0480*/  IMAD R11, R10.reuse, 0x8, R11 ;  /* 0x000000080a0b7824 */ /* 0x040fe200078e020b */
[C---:B------:R-:W-:Y:S01]  /*0490*/  LEA R15, R10.reuse, R15, 0x3 ;  /* 0x0000000f0a0f7211 */ /* 0x040fe200078e18ff */
[C---:B------:R-:W-:Y:S01]  /*04a0*/  IMAD R29, R10.reuse, 0x8, R29 ;  /* 0x000000080a1d7824 */ /* 0x040fe200078e021d */
[C---:B------:R-:W-:Y:S02]  /*04b0*/  LEA R37, R10.reuse, R37, 0x3 ;  /* 0x000000250a257211 */ /* 0x040fe400078e18ff */
[C---:B------:R-:W-:Y:S02]  /*04c0*/  LEA R35, R10.reuse, R35, 0x3 ;  /* 0x000000230a237211 */ /* 0x040fe400078e18ff */
[C---:B------:R-:W-:Y:S02]  /*04d0*/  LEA R33, R10.reuse, R33, 0x3 ;  /* 0x000000210a217211 */ /* 0x040fe400078e18ff */
[----:B------:R-:W-:-:S02]  /*04e0*/  LEA R31, R10, R31, 0x3 ;  /* 0x0000001f0a1f7211 */ /* 0x000fc400078e18ff */
[----:B------:R-:W-:Y:S02]  /*04f0*/  LEA R23, R10, R23, 0x3 ;  /* 0x000000170a177211 */ /* 0x000fe400078e18ff */
[----:B------:R-:W-:Y:S01]  /*0500*/  IADD3 R14, PT, PT, R14, 0x8, RZ ;  /* 0x000000080e0e7810 */ /* 0x000fe20007ffe0ff */
[----:B-----5:R-:W-:-:S04]  /*0510*/  FFMA R28, R36, R19, R28 ;  /* 0x00000013241c7223 */ /* 0x020fc8000000001c */
[----:B---3--:R-:W-:-:S04]  /*0520*/  FFMA R28, R34, R21, R28 ;  /* 0x00000015221c7223 */ /* 0x008fc8000000001c */
[----:B--2---:R-:W-:-:S04]  /*0530*/  FFMA R28, R32, R25, R28 ;  /* 0x00000019201c7223 */ /* 0x004fc8000000001c */
[----:B----4-:R-:W-:-:S04]  /*0540*/  FFMA R19, R30, R18, R28 ;  /* 0x000000121e137223 */ /* 0x010fc8000000001c */
[----:B------:R-:W-:Y:S01]  /*0550*/  FFMA R22, R22, R16, R19 ;  /* 0x0000001016167223 */ /* 0x000fe20000000013 */
[----:B------:R-:W-:Y:S06]  /*0560*/  @P0 BRA `(.L_x_15) ;  /* 0xfffffffc00440947 */ /* 0x000fec000383ffff */
[----:B------:R-:W-:-:S07]  /*0570*/  MOV R11, R2 ;  /* 0x00000002000b7202 */ /* 0x000fce0000000f00 */
.L_x_14:
[----:B------:R-:W1:Y:S02]  /*0580*/  LDCU UR5, c[0x0][0x398] ;  /* 0x00007300ff0577ac */ /* 0x000e640008000800 */
[----:B-1----:R-:W-:-:S04]  /*0590*/  ULOP3.LUT UR5, UR5, 0x7, URZ, 0xc0, !UPT ;  /* 0x0000000705057892 */ /* 0x002fc8000f8ec0ff */
[----:B------:R-:W-:-:S09]  /*05a0*/  UISETP.NE.AND UP0, UPT, UR5, URZ, UPT ;  /* 0x000000ff0500728c */ /* 0x000fd2000bf05270 */
[----:B------:R-:W-:Y:S05]  /*05b0*/  BRA.U !UP0, `(.L_x_16) ;  /* 0x00000005080c7547 */ /* 0x000fea000b800000 */
[----:B------:R-:W-:Y:S01]  /*05c0*/  UIADD3 UR5, UPT, UPT, UR5, -0x1, URZ ;  /* 0xffffffff05057890 */ /* 0x000fe2000fffe0ff */
[----:B------:R-:W-:-:S03]  /*05d0*/  LOP3.LUT P0, R23, R10, 0x3, RZ, 0xc0, !PT ;  /* 0x000000030a177812 */ /* 0x000fc6000780c0ff */
[----:B------:R-:W-:-:S09]  /*05e0*/  UISETP.GE.U32.AND UP0, UPT, UR5, 0x3, UPT ;  /* 0x000000030500788c */ /* 0x000fd2000bf06070 */
[----:B------:R-:W-:Y:S05]  /*05f0*/  BRA.U !UP0, `(.L_x_17) ;  /* 0x0000000108787547 */ /* 0x000fea000b800000 */
[----:B------:R-:W1:Y:S01]  /*0600*/  LDC.64 R24, c[0x0][0x380] ;  /* 0x0000e000ff187b82 */ /* 0x000e620000000a00 */
[----:B------:R-:W-:Y:S01]  /*0610*/  IMAD R19, R11, R10, R3 ;  /* 0x0000000a0b137224 */ /* 0x000fe200078e0203 */
[CC--:B------:R-:W-:Y:S02]  /*0620*/  IADD3 R13, PT, PT, R12.reuse, R11.reuse, RZ ;  /* 0x0000000b0c0d7210 */ /* 0x0c0fe40007ffe0ff */
[----:B------:R-:W-:Y:S01]  /*0630*/  IADD3 R26, P1, PT, R12, R11, RZ ;  /* 0x0000000b0c1a7210 */ /* 0x000fe20007f3e0ff */
[----:B------:R-:W-:-:S03]  /*0640*/  IMAD.IADD R27, R19, 0x1, R10 ;  /* 0x00000001131b7824 */ /* 0x000fc600078e020a */
[----:B------:R-:W2:Y:S08]  /*0650*/  LDC.64 R14, c[0x0][0x388] ;  /* 0x0000e200ff0e7b82 */ /* 0x000eb00000000a00 */
[----:B------:R-:W3:Y:S01]  /*0660*/  LDC.64 R16, c[0x0][0x380] ;  /* 0x0000e000ff107b82 */ /* 0x000ee20000000a00 */
[----:B-1----:R-:W-:Y:S01]  /*0670*/  IMAD.WIDE.U32 R24, R13, 0x4, R24 ;  /* 0x000000040d187825 */ /* 0x002fe200078e0018 */
[----:B------:R-:W-:-:S05]  /*0680*/  IADD3.X R13, PT, PT, RZ, RZ, RZ, P1, !PT ;  /* 0x000000ffff0d7210 */ /* 0x000fca0000ffe4ff */
[----:B0-----:R-:W4:Y:S01]  /*0690*/  LDG.E R25, desc[UR6][R24.64] ;  /* 0x0000000618197981 */ /* 0x001f22000c1e1900 */
[----:B--2---:R-:W-:-:S04]  /*06a0*/  IMAD.WIDE.U32 R18, R19, 0x4, R14 ;  /* 0x0000000413127825 */ /* 0x004fc800078e000e */
[C---:B------:R-:W-:Y:S01]  /*06b0*/  IMAD.WIDE.U32 R20, R27.reuse, 0x4, R14 ;  /* 0x000000041b147825 */ /* 0x040fe200078e000e */
[----:B------:R-:W-:Y:S01]  /*06c0*/  IADD3 R27, PT, PT, R27, R10, RZ ;  /* 0x0000000a1b1b7210 */ /* 0x000fe20007ffe0ff */
[----:B------:R-:W4:Y:S01]  /*06d0*/  LDG.E R18, desc[UR6][R18.64] ;  /* 0x0000000612127981 */ /* 0x000f22000c1e1900 */
[----:B---3--:R-:W-:-:S03]  /*06e0*/  LEA R16, P1, R26, R16, 0x2 ;  /* 0x000000101a107211 */ /* 0x008fc600078210ff */
[----:B------:R-:W2:Y:S01]  /*06f0*/  LDG.E R20, desc[UR6][R20.64] ;  /* 0x0000000614147981 */ /* 0x000ea2000c1e1900 */
[----:B------:R-:W-:Y:S02]  /*0700*/  LEA.HI.X R17, R26, R17, R13, 0x2, P1 ;  /* 0x000000111a117211 */ /* 0x000fe400008f140d */
[C---:B------:R-:W-:Y:S01]  /*0710*/  IADD3 R13, PT, PT, R27.reuse, R10, RZ ;  /* 0x0000000a1b0d7210 */ /* 0x040fe20007ffe0ff */
[--C-:B------:R-:W-:Y:S02]  /*0720*/  IMAD.WIDE.U32 R26, R27, 0x4, R14.reuse ;  /* 0x000000041b1a7825 */ /* 0x100fe400078e000e */
[----:B------:R-:W2:Y:S02]  /*0730*/  LDG.E R28, desc[UR6][R16.64+0x4] ;  /* 0x00000406101c7981 */ /* 0x000ea4000c1e1900 */
[----:B------:R-:W-:Y:S02]  /*0740*/  IMAD.WIDE.U32 R14, R13, 0x4, R14 ;  /* 0x000000040d0e7825 */ /* 0x000fe400078e000e */
[----:B------:R-:W3:Y:S04]  /*0750*/  LDG.E R26, desc[UR6][R26.64] ;  /* 0x000000061a1a7981 */ /* 0x000ee8000c1e1900 */
[----:B------:R-:W3:Y:S04]  /*0760*/  LDG.E R30, desc[UR6][R16.64+0x8] ;  /* 0x00000806101e7981 */ /* 0x000ee8000c1e1900 */
[----:B------:R-:W5:Y:S04]  /*0770*/  LDG.E R14, desc[UR6][R14.64] ;  /* 0x000000060e0e7981 */ /* 0x000f68000c1e1900 */
[----:B------:R-:W5:Y:S01]  /*0780*/  LDG.E R24, desc[UR6][R16.64+0xc] ;  /* 0x00000c0610187981 */ /* 0x000f62000c1e1900 */
[----:B------:R-:W-:Y:S01]  /*0790*/  IADD3 R11, PT, PT, R11, 0x4, RZ ;  /* 0x000000040b0b7810 */ /* 0x000fe20007ffe0ff */
[----:B----4-:R-:W-:-:S04]  /*07a0*/  FFMA R25, R25, R18, R22 ;  /* 0x0000001219197223 */ /* 0x010fc80000000016 */
[----:B--2---:R-:W-:-:S04]  /*07b0*/  FFMA R25, R28, R20, R25 ;  /* 0x000000141c197223 */ /* 0x004fc80000000019 */
[----:B---3--:R-:W-:-:S04]  /*07c0*/  FFMA R25, R30, R26, R25 ;  /* 0x0000001a1e197223 */ /* 0x008fc80000000019 */
[----:B-----5:R-:W-:-:S07]  /*07d0*/  FFMA R22, R24, R14, R25 ;  /* 0x0000000e18167223 */ /* 0x020fce0000000019 */
.L_x_17:
[----:B------:R-:W-:Y:S05]  /*07e0*/  @!P0 BRA `(.L_x_16) ;  /* 0x0000000000808947 */ /* 0x000fea0003800000 */
[----:B------:R-:W-:Y:S01]  /*07f0*/  ISETP.NE.AND P1, PT, R23, 0x1, PT ;  /* 0x000000011700780c */ /* 0x000fe20003f25270 */
[----:B------:R-:W1:Y:S01]  /*0800*/  LDC.64 R16, c[0x0][0x388] ;  /* 0x0000e200ff107b82 */ /* 0x000e620000000a00 */
[----:B------:R-:W-:-:S04]  /*0810*/  LOP3.LUT R13, R10, 0x1, RZ, 0xc0, !PT ;  /* 0x000000010a0d7812 */ /* 0x000fc800078ec0ff */
[----:B------:R-:W-:-:S03]  /*0820*/  ISETP.NE.U32.AND P0, PT, R13, 0x1, PT ;  /* 0x000000010d00780c */ /* 0x000fc60003f05070 */
[----:B------:R-:W2:Y:S04]  /*0830*/  LDC.64 R24, c[0x0][0x380] ;  /* 0x0000e000ff187b82 */ /* 0x000ea80000000a00 */
[C---:B------:R-:W-:Y:S01]  /*0840*/  @P1 IADD3 R26, P2, PT, R12.reuse, R11, RZ ;  /* 0x0000000b0c1a1210 */ /* 0x040fe20007f5e0ff */
[C---:B------:R-:W-:Y:S02]  /*0850*/  @P1 IMAD R23, R11.reuse, R10, R3 ;  /* 0x0000000a0b171224 */ /* 0x040fe400078e0203 */
[----:B------:R-:W-:Y:S01]  /*0860*/  @P1 IMAD.IADD R13, R12, 0x1, R11 ;  /* 0x000000010c0d1824 */ /* 0x000fe200078e020b */
[----:B------:R-:W3:Y:S01]  /*0870*/  @P1 LDC.64 R14, c[0x0][0x380] ;  /* 0x0000e000ff0e1b82 */ /* 0x000ee20000000a00 */
[----:B------:R-:W-:Y:S02]  /*0880*/  @P1 IADD3.X R27, PT, PT, RZ, RZ, RZ, P2, !PT ;  /* 0x000000ffff1b1210 */ /* 0x000fe400017fe4ff */
[----:B------:R-:W-:-:S05]  /*0890*/  @P1 IADD3 R11, PT, PT, R11, 0x2, RZ ;  /* 0x000000020b0b1810 */ /* 0x000fca0007ffe0ff */
[----:B------:R-:W4:Y:S08]  /*08a0*/  LDC.64 R18, c[0x0][0x380] ;  /* 0x0000e000ff127b82 */ /* 0x000f300000000a00 */
[----:B------:R-:W5:Y:S01]  /*08b0*/  LDC.64 R20, c[0x0][0x388] ;  /* 0x0000e200ff147b82 */ /* 0x000f620000000a00 */
[----:B--2---:R-:W-:Y:S01]  /*08c0*/  @P1 IMAD.WIDE.U32 R24, R13, 0x4, R24 ;  /* 0x000000040d181825 */ /* 0x004fe200078e0018 */
[----:B---3--:R-:W-:-:S03]  /*08d0*/  @P1 LEA R14, P2, R26, R14, 0x2 ;  /* 0x0000000e1a0e1211 */ /* 0x008fc600078410ff */
[-C--:B------:R-:W-:Y:S02]  /*08e0*/  @!P0 IMAD R13, R11, R10.reuse, R3 ;  /* 0x0000000a0b0d8224 */ /* 0x080fe400078e0203 */
[----:B0-----:R-:W2:Y:S01]  /*08f0*/  @P1 LDG.E R25, desc[UR6][R24.64] ;  /* 0x0000000618191981 */ /* 0x001ea2000c1e1900 */
[----:B------:R-:W-:Y:S01]  /*0900*/  @P1 LEA.HI.X R15, R26, R15, R27, 0x2, P2 ;  /* 0x0000000f1a0f1211 */ /* 0x000fe200010f141b */
[C-C-:B-1----:R-:W-:Y:S01]  /*0910*/  @P1 IMAD.WIDE.U32 R26, R23.reuse, 0x4, R16.reuse ;  /* 0x00000004171a1825 */ /* 0x142fe200078e0010 */
[----:B------:R-:W-:Y:S02]  /*0920*/  @P1 IADD3 R23, PT, PT, R23, R10, RZ ;  /* 0x0000000a17171210 */ /* 0x000fe40007ffe0ff */
[----:B------:R-:W-:Y:S01]  /*0930*/  @!P0 IADD3 R11, PT, PT, R12, R11, RZ ;  /* 0x0000000b0c0b8210 */ /* 0x000fe20007ffe0ff */
[----:B------:R-:W3:Y:S02]  /*0940*/  @P1 LDG.E R14, desc[UR6][R14.64+0x4] ;  /* 0x000004060e0e1981 */ /* 0x000ee4000c1e1900 */
[----:B------:R-:W-:-:S02]  /*0950*/  @P1 IMAD.WIDE.U32 R16, R23, 0x4, R16 ;  /* 0x0000000417101825 */ /* 0x000fc400078e0010 */
[----:B------:R-:W2:Y:S02]  /*0960*/  @P1 LDG.E R26, desc[UR6][R26.64] ;  /* 0x000000061a1a1981 */ /* 0x000ea4000c1e1900 */
[----:B----4-:R-:W-:Y:S02]  /*0970*/  @!P0 IMAD.WIDE.U32 R18, R11, 0x4, R18 ;  /* 0x000000040b128825 */ /* 0x010fe400078e0012 */
[----:B------:R-:W3:Y:S02]  /*0980*/  @P1 LDG.E R16, desc[UR6][R16.64] ;  /* 0x0000000610101981 */ /* 0x000ee4000c1e1900 */
[----:B-----5:R-:W-:Y:S02]  /*0990*/  @!P0 IMAD.WIDE.U32 R20, R13, 0x4, R20 ;  /* 0x000000040d148825 */ /* 0x020fe400078e0014 */
[----:B------:R-:W4:Y:S04]  /*09a0*/  @!P0 LDG.E R19, desc[UR6][R18.64] ;  /* 0x0000000612138981 */ /* 0x000f28000c1e1900 */
[----:B------:R-:W4:Y:S01]  /*09b0*/  @!P0 LDG.E R20, desc[UR6][R20.64] ;  /* 0x0000000614148981 */ /* 0x000f22000c1e1900 */
[----:B--2---:R-:W-:-:S04]  /*09c0*/  @P1 FFMA R25, R25, R26, R22 ;  /* 0x0000001a19191223 */ /* 0x004fc80000000016 */
[----:B---3--:R-:W-:-:S04]  /*09d0*/  @P1 FFMA R22, R14, R16, R25 ;  /* 0x000000100e161223 */ /* 0x008fc80000000019 */
[----:B----4-:R-:W-:-:S07]  /*09e0*/  @!P0 FFMA R22, R19, R20, R22 ;  /* 0x0000001413168223 */ /* 0x010fce0000000016 */
.L_x_16:
[----:B------:R-:W1:Y:S01]  /*09f0*/  LDC R14, c[0x0][0x39c] ;  /* 0x0000e700ff0e7b82 */ /* 0x000e620000000800 */
[----:B------:R-:W-:Y:S01]  /*0a00*/  UIADD3 UR4, UPT, UPT, UR4, 0x1, URZ ;  /* 0x0000000104047890 */ /* 0x000fe2000fffe0ff */
[----:B------:R-:W-:-:S06]  /*0a10*/  IMAD.IADD R13, R3, 0x1, R12 ;  /* 0x00000001030d7824 */ /* 0x000fcc00078e020c */
[----:B------:R-:W2:Y:S01]  /*0a20*/  LDC.64 R10, c[0x0][0x390] ;  /* 0x0000e400ff0a7b82 */ /* 0x000ea20000000a00 */
[----:B-1----:R-:W-:Y:S01]  /*0a30*/  ISETP.NE.AND P0, PT, R14, UR4, PT ;  /* 0x000000040e007c0c */ /* 0x002fe2000bf05270 */
[----:B--2---:R-:W-:-:S05]  /*0a40*/  IMAD.WIDE.U32 R10, R13, 0x4, R10 ;  /* 0x000000040d0a7825 */ /* 0x004fca00078e000a */
[----:B0-----:R0:W-:Y:S07]  /*0a50*/  STG.E desc[UR6][R10.64], R22 ;  /* 0x000000160a007986 */ /* 0x0011ee000c101906 */
[----:B------:R-:W-:Y:S05]  /*0a60*/  @!P0 EXIT ;  /* 0x000000000000894d */ /* 0x000fea0003800000 */
[----:B------:R-:W-:Y:S05]  /*0a70*/  BRA `(.L_x_18) ;  /* 0xfffffff400b87947 */ /* 0x000fea000383ffff */
.L_x_13:
[C---:B------:R-:W-:Y:S01]  /*0a80*/  ISETP.GE.U32.AND P0, PT, R11.reuse, 0x8, PT ;  /* 0x000000080b00780c */ /* 0x040fe20003f06070 */
[----:B------:R-:W-:Y:S01]  /*0a90*/  HFMA2 R0, -RZ, RZ, 0, 0 ;  /* 0x00000000ff007431 */ /* 0x000fe200000001ff */
[----:B------:R-:W-:-:S04]  /*0aa0*/  LOP3.LUT R2, R11, 0x7, RZ, 0xc0, !PT ;  /* 0x000000070b027812 */ /* 0x000fc800078ec0ff */
[----:B------:R-:W-:-:S07]  /*0ab0*/  ISETP.NE.AND P1, PT, R2, RZ, PT ;  /* 0x000000ff0200720c */ /* 0x000fce0003f25270 */
[----:B------:R-:W-:Y:S06]  /*0ac0*/  @!P0 BRA `(.L_x_19) ;  /* 0x0000000000788947 */ /* 0x000fec0003800000 */
[----:B------:R-:W1:Y:S01]  /*0ad0*/  LDC.64 R4, c[0x0][0x390] ;  /* 0x0000e400ff047b82 */ /* 0x000e620000000a00 */
[----:B------:R-:W-:Y:S01]  /*0ae0*/  LOP3.LUT R0, R11, 0x7ffffff8, RZ, 0xc0, !PT ;  /* 0x7ffffff80b007812 */ /* 0x000fe200078ec0ff */
[----:B------:R-:W-:-:S06]  /*0af0*/  UMOV UR4, URZ ;  /* 0x000000ff00047c82 */ /* 0x000fcc0008000000 */
.L_x_20:
[----:B--2---:R-:W-:Y:S01]  /*0b00*/  IMAD R7, R10, UR4, R3 ;  /* 0x000000040a077c24 */ /* 0x004fe2000f8e0203 */
[----:B------:R-:W-:-:S04]  /*0b10*/  UIADD3 UR4, UPT, UPT, UR4, 0x8, URZ ;  /* 0x0000000804047890 */ /* 0x000fc8000fffe0ff */
[CC--:B------:R-:W-:Y:S01]  /*0b20*/  IADD3 R9, PT, PT, R7.reuse, R10.reuse, RZ ;  /* 0x0000000a07097210 */ /* 0x0c0fe20007ffe0ff */
[--C-:B-1----:R-:W-:Y:S01]  /*0b30*/  IMAD.WIDE.U32 R6, R7, 0x4, R4.reuse ;  /* 0x0000000407067825 */ /* 0x102fe200078e0004 */
[----:B------:R-:W-:Y:S02]  /*0b40*/  ISETP.NE.AND P0, PT, R0, UR4, PT ;  /* 0x0000000400007c0c */ /* 0x000fe4000bf05270 */
[CC--:B------:R-:W-:Y:S01]  /*0b50*/  IADD3 R13, PT, PT, R9.reuse, R10.reuse, RZ ;  /* 0x0000000a090d7210 */ /* 0x0c0fe20007ffe0ff */
[--C-:B------:R-:W-:Y:S01]  /*0b60*/  IMAD.WIDE.U32 R8, R9, 0x4, R4.reuse ;  /* 0x0000000409087825 */ /* 0x100fe200078e0004 */
[----:B0-----:R2:W-:Y:S02]  /*0b70*/  STG.E desc[UR6][R6.64], RZ ;  /* 0x000000ff06007986 */ /* 0x0015e4000c101906 */
[C---:B------:R-:W-:Y:S01]  /*0b80*/  IADD3 R15, PT, PT, R13.reuse, R10, RZ ;  /* 0x0000000a0d0f7210 */ /* 0x040fe20007ffe0ff */
[----:B------:R-:W-:Y:S01]  /*0b90*/  IMAD.WIDE.U32 R12, R13, 0x4, R4 ;  /* 0x000000040d0c7825 */ /* 0x000fe200078e0004 */
[----:B------:R2:W-:Y:S03]  /*0ba0*/  STG.E desc[UR6][R8.64], RZ ;  /* 0x000000ff08007986 */ /* 0x0005e6000c101906 */
[C---:B------:R-:W-:Y:S01]  /*0bb0*/  IMAD.IADD R17, R15.reuse, 0x1, R10 ;  /* 0x000000010f117824 */ /* 0x040fe200078e020a */
[----:B------:R2:W-:Y:S01]  /*0bc0*/  STG.E desc[UR6][R12.64], RZ ;  /* 0x000000ff0c007986 */ /* 0x0005e2000c101906 */
[----:B------:R-:W-:-:S03]  /*0bd0*/  IMAD.WIDE.U32 R14, R15, 0x4, R4 ;  /* 0x000000040f0e7825 */ /* 0x000fc600078e0004 */
[CC--:B------:R-:W-:Y:S01]  /*0be0*/  IADD3 R19, PT, PT, R17.reuse, R10.reuse, RZ ;  /* 0x0000000a11137210 */ /* 0x0c0fe20007ffe0ff */
[--C-:B------:R-:W-:Y:S01]  /*0bf0*/  IMAD.WIDE.U32 R16, R17, 0x4, R4.reuse ;  /* 0x0000000411107825 */ /* 0x100fe200078e0004 */
[----:B------:R2:W-:Y:S02]  /*0c00*/  STG.E desc[UR6][R14.64], RZ ;  /* 0x000000ff0e007986 */ /* 0x0005e4000c101906 */
[CC--:B------:R-:W-:Y:S01]  /*0c10*/  IADD3 R21, PT, PT, R19.reuse, R10.reuse, RZ ;  /* 0x0000000a13157210 */ /* 0x0c0fe20007ffe0ff */
[--C-:B------:R-:W-:Y:S01]  /*0c20*/  IMAD.WIDE.U32 R18, R19, 0x4, R4.reuse ;  /* 0x0000000413127825 */ /* 0x100fe200078e0004 */
[----:B------:R2:W-:Y:S02]  /*0c30*/  STG.E desc[UR6][R16.64], RZ ;  /* 0x000000ff10007986 */ /* 0x0005e4000c101906 */
[C---:B------:R-:W-:Y:S01]  /*0c40*/  IADD3 R23, PT, PT, R21.reuse, R10, RZ ;  /* 0x0000000a15177210 */ /* 0x040fe20007ffe0ff */
[--C-:B------:R-:W-:Y:S01]  /*0c50*/  IMAD.WIDE.U32 R20, R21, 0x4, R4.reuse ;  /* 0x0000000415147825 */ /* 0x100fe200078e0004 */
[----:B------:R2:W-:Y:S03]  /*0c60*/  STG.E desc[UR6][R18.64], RZ ;  /* 0x000000ff12007986 */ /* 0x0005e6000c101906 */
[----:B------:R-:W-:Y:S01]  /*0c70*/  IMAD.WIDE.U32 R22, R23, 0x4, R4 ;  /* 0x0000000417167825 */ /* 0x000fe200078e0004 */
[----:B------:R2:W-:Y:S04]  /*0c80*/  STG.E desc[UR6][R20.64], RZ ;  /* 0x000000ff14007986 */ /* 0x0005e8000c101906 */
[----:B------:R2:W-:Y:S01]  /*0c90*/  STG.E desc[UR6][R22.64], RZ ;  /* 0x000000ff16007986 */ /* 0x0005e2000c101906 */
[----:B------:R-:W-:Y:S05]  /*0ca0*/  @P0 BRA `(.L_x_20) ;  /* 0xfffffffc00940947 */ /* 0x000fea000383ffff */
.L_x_19:
[----:B0-----:R-:W-:Y:S05]  /*0cb0*/  @!P1 EXIT ;  /* 0x000000000000994d */ /* 0x001fea0003800000 */
[----:B------:R-:W-:Y:S02]  /*0cc0*/  ISETP.GE.U32.AND P0, PT, R2, 0x4, PT ;  /* 0x000000040200780c */ /* 0x000fe40003f06070 */
[----:B--2---:R-:W-:-:S04]  /*0cd0*/  LOP3.LUT R14, R11, 0x3, RZ, 0xc0, !PT ;  /* 0x000000030b0e7812 */ /* 0x004fc800078ec0ff */
[----:B------:R-:W-:-:S07]  /*0ce0*/  ISETP.NE.AND P1, PT, R14, RZ, PT ;  /* 0x000000ff0e00720c */ /* 0x000fce0003f25270 */
[----:B------:R-:W-:Y:S06]  /*0cf0*/  @!P0 BRA `(.L_x_21) ;  /* 0x0000000000388947 */ /* 0x000fec0003800000 */
[----:B------:R-:W0:Y:S01]  /*0d00*/  LDC.64 R12, c[0x0][0x390] ;  /* 0x0000e400ff0c7b82 */ /* 0x000e220000000a00 */
[C---:B------:R-:W-:Y:S01]  /*0d10*/  IMAD R5, R0.reuse, R10, R3 ;  /* 0x0000000a00057224 */ /* 0x040fe200078e0203 */
[----:B------:R-:W-:-:S04]  /*0d20*/  IADD3 R0, PT, PT, R0, 0x4, RZ ;  /* 0x0000000400007810 */ /* 0x000fc80007ffe0ff */
[----:B------:R-:W-:-:S05]  /*0d30*/  IADD3 R7, PT, PT, R5, R10, RZ ;  /* 0x0000000a05077210 */ /* 0x000fca0007ffe0ff */
[----:B------:R-:W-:-:S05]  /*0d40*/  IMAD.IADD R9, R7, 0x1, R10 ;  /* 0x0000000107097824 */ /* 0x000fca00078e020a */
[----:B------:R-:W-:Y:S01]  /*0d50*/  IADD3 R15, PT, PT, R9, R10, RZ ;  /* 0x0000000a090f7210 */ /* 0x000fe20007ffe0ff */
[----:B0-----:R-:W-:-:S04]  /*0d60*/  IMAD.WIDE.U32 R4, R5, 0x4, R12 ;  /* 0x0000000405047825 */ /* 0x001fc800078e000c */
[--C-:B------:R-:W-:Y:S01]  /*0d70*/  IMAD.WIDE.U32 R6, R7, 0x4, R12.reuse ;  /* 0x0000000407067825 */ /* 0x100fe200078e000c */
[----:B------:R0:W-:Y:S03]  /*0d80*/  STG.E desc[UR6][R4.64], RZ ;  /* 0x000000ff04007986 */ /* 0x0001e6000c101906 */
[--C-:B------:R-:W-:Y:S01]  /*0d90*/  IMAD.WIDE.U32 R8, R9, 0x4, R12.reuse ;  /* 0x0000000409087825 */ /* 0x100fe200078e000c */
[----:B------:R0:W-:Y:S03]  /*0da0*/  STG.E desc[UR6][R6.64], RZ ;  /* 0x000000ff06007986 */ /* 0x0001e6000c101906 */
[----:B------:R-:W-:Y:S01]  /*0db0*/  IMAD.WIDE.U32 R12, R15, 0x4, R12 ;  /* 0x000000040f0c7825 */ /* 0x000fe200078e000c */
[----:B------:R0:W-:Y:S04]  /*0dc0*/  STG.E desc[UR6][R8.64], RZ ;  /* 0x000000ff08007986 */ /* 0x0001e8000c101906 */
[----:B------:R0:W-:Y:S02]  /*0dd0*/  STG.E desc[UR6][R12.64], RZ ;  /* 0x000000ff0c007986 */ /* 0x0001e4000c101906 */
.L_x_21:
[----:B------:R-:W-:Y:S05]  /*0de0*/  @!P1 EXIT ;  /* 0x000000000000994d */ /* 0x000fea0003800000 */
[----:B------:R-:W-:Y:S02]  /*0df0*/  ISETP.NE.AND P0, PT, R14, 0x1, PT ;  /* 0x000000010e00780c */ /* 0x000fe40003f05270 */
[----:B------:R-:W-:-:S04]  /*0e00*/  LOP3.LUT R11, R11, 0x1, RZ, 0xc0, !PT ;  /* 0x000000010b0b7812 */ /* 0x000fc800078ec0ff */
[----:B------:R-:W-:-:S07]  /*0e10*/  ISETP.NE.U32.AND P1, PT, R11, 0x1, PT ;  /* 0x000000010b00780c */ /* 0x000fce0003f25070 */
[----:B------:R-:W-:Y:S06]  /*0e20*/  @!P0 BRA `(.L_x_22) ;  /* 0x0000000000208947 */ /* 0x000fec0003800000 */
[----:B0-----:R-:W0:Y:S01]  /*0e30*/  LDC.64 R4, c[0x0][0x390] ;  /* 0x0000e400ff047b82 */ /* 0x001e220000000a00 */
[C---:B------:R-:W-:Y:S01]  /*0e40*/  IMAD R7, R0.reuse, R10, R3 ;  /* 0x0000000a00077224 */ /* 0x040fe200078e0203 */
[----:B------:R-:W-:-:S04]  /*0e50*/  IADD3 R0, PT, PT, R0, 0x2, RZ ;  /* 0x0000000200007810 */ /* 0x000fc80007ffe0ff */
[C---:B------:R-:W-:Y:S01]  /*0e60*/  IADD3 R9, PT, PT, R7.reuse, R10, RZ ;  /* 0x0000000a07097210 */ /* 0x040fe20007ffe0ff */
[----:B0-----:R-:W-:-:S04]  /*0e70*/  IMAD.WIDE.U32 R6, R7, 0x4, R4 ;  /* 0x0000000407067825 */ /* 0x001fc800078e0004 */
[----:B------:R-:W-:Y:S01]  /*0e80*/  IMAD.WIDE.U32 R4, R9, 0x4, R4 ;  /* 0x0000000409047825 */ /* 0x000fe200078e0004 */
[----:B------:R1:W-:Y:S04]  /*0e90*/  STG.E desc[UR6][R6.64], RZ ;  /* 0x000000ff06007986 */ /* 0x0003e8000c101906 */
[----:B------:R1:W-:Y:S02]  /*0ea0*/  STG.E desc[UR6][R4.64], RZ ;  /* 0x000000ff04007986 */ /* 0x0003e4000c101906 */
.L_x_22:
[----:B------:R-:W-:Y:S05]  /*0eb0*/  @P1 EXIT ;  /* 0x000000000000194d */ /* 0x000fea0003800000 */
[----:B01----:R-:W0:Y:S01]  /*0ec0*/  LDC.64 R4, c[0x0][0x390] ;  /* 0x0000e400ff047b82 */ /* 0x003e220000000a00 */
[----:B------:R-:W-:-:S04]  /*0ed0*/  IMAD R3, R0, R10, R3 ;  /* 0x0000000a00037224 */ /* 0x000fc800078e0203 */
[----:B0-----:R-:W-:-:S05]  /*0ee0*/  IMAD.WIDE.U32 R2, R3, 0x4, R4 ;  /* 0x0000000403027825 */ /* 0x001fca00078e0004 */
[----:B------:R-:W-:Y:S01]  /*0ef0*/  STG.E desc[UR6][R2.64], RZ ;  /* 0x000000ff02007986 */ /* 0x000fe2000c101906 */
[----:B------:R-:W-:Y:S05]  /*0f00*/  EXIT ;  /* 0x000000000000794d */ /* 0x000fea0003800000 */
.L_x_23:
        /* <DEDUP_REMOVED lines=15> */
.L_x_59:


//--------------------- .text._Z31sumMatrixOnGPU_2DGrid1DBlock_v2PfS_S_ii --------------------------
	.section	.text._Z31sumMatrixOnGPU_2DGrid1DBlock_v2PfS_S_ii,"ax",@progbits
	.align	128
        .global         _Z31sumMatrixOnGPU_2DGrid1DBlock_v2PfS_S_ii
        .type           _Z31sumMatrixOnGPU_2DGrid1DBlock_v2PfS_S_ii,@function
        .size           _Z31sumMatrixOnGPU_2DGrid1DBlock_v2PfS_S_ii,(.L_x_60 - _Z31sumMatrixOnGPU_2DGrid1DBlock_v2PfS_S_ii)
        .other          _Z31sumMatrixOnGPU_2DGrid1DBlock_v2PfS_S_ii,@"STO_CUDA_ENTRY STV_DEFAULT"
_Z31sumMatrixOnGPU_2DGrid1DBlock_v2PfS_S_ii:
.text._Z31sumMatrixOnGPU_2DGrid1DBlock_v2PfS_S_ii:
[----:B------:R-:W-:Y:S01]  /*0000*/  LDC R1, c[0x0][0x37c] ;  /* 0x0000df00ff017b82 */ /* 0x000fe20000000800 */
[----:B------:R-:W0:Y:S07]  /*0010*/  S2R R0, SR_TID.X ;  /* 0x0000000000007919 */ /* 0x000e2e0000002100 */
[----:B------:R-:W0:Y:S08]  /*0020*/  S2UR UR4, SR_CTAID.X ;  /* 0x00000000000479c3 */ /* 0x000e300000002500 */
[----:B------:R-:W0:Y:S08]  /*0030*/  LDC R5, c[0x0][0x360] ;  /* 0x0000d800ff057b82 */ /* 0x000e300000000800 */
[----:B------:R-:W1:Y:S01]  /*0040*/  LDC.64 R2, c[0x0][0x398] ;  /* 0x0000e600ff027b82 */ /* 0x000e620000000a00 */
[----:B0-----:R-:W-:Y:S01]  /*0050*/  IMAD R5, R5, UR4, R0 ;  /* 0x0000000405057c24 */ /* 0x001fe2000f8e0200 */
[----:B-1----:R-:W-:-:S04]  /*0060*/  ISETP.GE.AND P0, PT, R3, 0x1, PT ;  /* 0x000000010300780c */ /* 0x002fc80003f06270 */
[----:B------:R-:W-:-:S13]  /*0070*/  ISETP.GE.U32.OR P0, PT, R5, R2, !P0 ;  /* 0x000000020500720c */ /* 0x000fda0004706470 */
[----:B------:R-:W-:Y:S05]  /*0080*/  @P0 EXIT ;  /* 0x000000000000094d */ /* 0x000fea0003800000 */
[C---:B------:R-:W-:Y:S01]  /*0090*/  ISETP.GE.U32.AND P1, PT, R3.reuse, 0x10, PT ;  /* 0x000000100300780c */ /* 0x040fe20003f26070 */
[----:B------:R-:W0:Y:S01]  /*00a0*/  LDCU.64 UR4, c[0x0][0x358] ;  /* 0x00006b00ff0477ac */ /* 0x000e220008000a00 */
[----:B------:R-:W-:Y:S01]  /*00b0*/  LOP3.LUT R6, R3, 0xf, RZ, 0xc0, !PT ;  /* 0x0000000f03067812 */ /* 0x000fe200078ec0ff */
[----:B------:R-:W-:-:S03]  /*00c0*/  HFMA2 R0, -RZ, RZ, 0, 0 ;  /* 0x00000000ff007431 */ /* 0x000fc600000001ff */
[----:B------:R-:W-:-:S07]  /*00d0*/  ISETP.NE.AND P0, PT, R6, RZ, PT ;  /* 0x000000ff0600720c */ /* 0x000fce0003f05270 */
[----:B------:R-:W-:Y:S06]  /*00e0*/  @!P1 BRA `(.L_x_24) ;  /* 0x0000000400e89947 */ /* 0x000fec0003800000 */
[----:B------:R-:W-:Y:S02]  /*00f0*/  LOP3.LUT R0, R3, 0x7ffffff0, RZ, 0xc0, !PT ;  /* 0x7ffffff003007812 */ /* 0x000fe400078ec0ff */
[----:B------:R-:W-:Y:S02]  /*0100*/  MOV R7, R5 ;  /* 0x0000000500077202 */ /* 0x000fe40000000f00 */
[----:B------:R-:W-:-:S07]  /*0110*/  IADD3 R4, PT, PT, -R0, RZ, RZ ;  /* 0x000000ff00047210 */ /* 0x000fce0007ffe1ff */
.L_x_25:
[----:B---3--:R-:W1:Y:S08]  /*0120*/  LDC.64 R16, c[0x0][0x380] ;  /* 0x0000e000ff107b82 */ /* 0x008e700000000a00 */
[----:B------:R-:W2:Y:S08]  /*0130*/  LDC.64 R18, c[0x0][0x388] ;  /* 0x0000e200ff127b82 */ /* 0x000eb00000000a00 */
[----:B------:R-:W3:Y:S01]  /*0140*/  LDC.64 R8, c[0x0][0x390] ;  /* 0x0000e400ff087b82 */ /* 0x000ee20000000a00 */
[----:B-1----:R-:W-:-:S05]  /*0150*/  IMAD.WIDE R16, R7, 0x4, R16 ;  /* 0x0000000407107825 */ /* 0x002fca00078e0210 */
[----:B0-----:R-:W4:Y:S01]  /*0160*/  LDG.E R10, desc[UR4][R16.64] ;  /* 0x00000004100a7981 */ /* 0x001f22000c1e1900 */
[----:B--2---:R-:W-:-:S05]  /*0170*/  IMAD.WIDE R18, R7, 0x4, R18 ;  /* 0x0000000407127825 */ /* 0x004fca00078e0212 */
[----:B------:R-:W4:Y:S01]  /*0180*/  LDG.E R11, desc[UR4][R18.64] ;  /* 0x00000004120b7981 */ /* 0x000f22000c1e1900 */
[----:B------:R-:W-:-:S04]  /*0190*/  IMAD.WIDE R12, R2, 0x4, R16 ;  /* 0x00000004020c7825 */ /* 0x000fc800078e0210 */
[----:B---3--:R-:W-:-:S04]  /*01a0*/  IMAD.WIDE R8, R7, 0x4, R8 ;  /* 0x0000000407087825 */ /* 0x008fc800078e0208 */
[----:B----4-:R-:W-:Y:S01]  /*01b0*/  FADD R23, R10, R11 ;  /* 0x0000000b0a177221 */ /* 0x010fe20000000000 */
[----:B------:R-:W-:-:S04]  /*01c0*/  IMAD.WIDE R10, R2, 0x4, R18 ;  /* 0x00000004020a7825 */ /* 0x000fc800078e0212 */
[----:B------:R0:W-:Y:S04]  /*01d0*/  STG.E desc[UR4][R8.64], R23 ;  /* 0x0000001708007986 */ /* 0x0001e8000c101904 */
[----:B------:R-:W2:Y:S04]  /*01e0*/  LDG.E R20, desc[UR4][R12.64] ;  /* 0x000000040c147981 */ /* 0x000ea8000c1e1900 */
[----:B------:R-:W2:Y:S01]  /*01f0*/  LDG.E R21, desc[UR4][R10.64] ;  /* 0x000000040a157981 */ /* 0x000ea2000c1e1900 */
[----:B------:R-:W-:-:S04]  /*0200*/  IMAD.WIDE R14, R2, 0x4, R8 ;  /* 0x00000004020e7825 */ /* 0x000fc800078e0208 */
[----:B------:R-:W-:-:S04]  /*0210*/  IMAD.WIDE R18, R2, 0x4, R12 ;  /* 0x0000000402127825 */ /* 0x000fc800078e020c */
[----:B------:R-:W-:-:S04]  /*0220*/  IMAD.WIDE R16, R2, 0x4, R10 ;  /* 0x0000000402107825 */ /* 0x000fc800078e020a */
[----:B--2---:R-:W-:-:S05]  /*0230*/  FADD R25, R20, R21 ;  /* 0x0000001514197221 */ /* 0x004fca0000000000 */
[----:B------:R1:W-:Y:S04]  /*0240*/  STG.E desc[UR4][R14.64], R25 ;  /* 0x000000190e007986 */ /* 0x0003e8000c101904 */
[----:B------:R-:W2:Y:S04]  /*0250*/  LDG.E R22, desc[UR4][R18.64] ;  /* 0x0000000412167981 */ /* 0x000ea8000c1e1900 */
[----:B------:R-:W2:Y:S01]  /*0260*/  LDG.E R27, desc[UR4][R16.64] ;  /* 0x00000004101b7981 */ /* 0x000ea2000c1e1900 */
[----:B------:R-:W-:-:S04]  /*0270*/  IMAD.WIDE R20, R2, 0x4, R14 ;  /* 0x0000000402147825 */ /* 0x000fc800078e020e */
[----:B------:R-:W-:-:S04]  /*0280*/  IMAD.WIDE R12, R2, 0x4, R18 ;  /* 0x00000004020c7825 */ /* 0x000fc800078e0212 */
[----:B0-----:R-:W-:-:S04]  /*0290*/  IMAD.WIDE R8, R2, 0x4, R16 ;  /* 0x0000000402087825 */ /* 0x001fc800078e0210 */
[----:B--2---:R-:W-:-:S05]  /*02a0*/  FADD R27, R22, R27 ;  /* 0x0000001b161b7221 */ /* 0x004fca0000000000 */
[----:B------:R0:W-:Y:S04]  /*02b0*/  STG.E desc[UR4][R20.64], R27 ;  /* 0x0000001b14007986 */ /* 0x0001e8000c101904 */
[----:B------:R-:W2:Y:S04]  /*02c0*/  LDG.E R22, desc[UR4][R12.64] ;  /* 0x000000040c167981 */ /* 0x000ea8000c1e1900 */
[----:B------:R-:W2:Y:S01]  /*02d0*/  LDG.E R23, desc[UR4][R8.64] ;  /* 0x0000000408177981 */ /* 0x000ea2000c1e1900 */
[----:B------:R-:W-:-:S04]  /*02e0*/  IMAD.WIDE R10, R2, 0x4, R20 ;  /* 0x00000004020a7825 */ /* 0x000fc800078e0214 */
[----:B------:R-:W-:-:S04]  /*02f0*/  IMAD.WIDE R18, R2, 0x4, R12 ;  /* 0x0000000402127825 */ /* 0x000fc800078e020c */
[----:B-1----:R-:W-:-:S04]  /*0300*/  IMAD.WIDE R14, R2, 0x4, R8 ;  /* 0x00000004020e7825 */ /* 0x002fc800078e0208 */
[----:B--2---:R-:W-:-:S05]  /*0310*/  FADD R23, R22, R23 ;  /* 0x0000001716177221 */ /* 0x004fca0000000000 */
        /* <DEDUP_REMOVED lines=8> */
[----:B------:R-:W3:Y:S04]  /*03a0*/  LDG.E R22, desc[UR4][R12.64] ;  /* 0x000000040c167981 */ /* 0x000ee8000c1e1900 */
[----:B0-----:R-:W3:Y:S01]  /*03b0*/  LDG.E R27, desc[UR4][R8.64] ;  /* 0x00000004081b7981 */ /* 0x001ee2000c1e1900 */
[----:B------:R-:W-:-:S04]  /*03c0*/  IMAD.WIDE R20, R2, 0x4, R16 ;  /* 0x0000000402147825 */ /* 0x000fc800078e0210 */
[----:B------:R-:W-:-:S04]  /*03d0*/  IMAD.WIDE R18, R2, 0x4, R12 ;  /* 0x0000000402127825 */ /* 0x000fc800078e020c */
[----:B-1----:R-:W-:-:S04]  /*03e0*/  IMAD.WIDE R10, R2, 0x4, R8 ;  /* 0x00000004020a7825 */ /* 0x002fc800078e0208 */
[----:B---3--:R-:W-:-:S05]  /*03f0*/  FADD R27, R22, R27 ;  /* 0x0000001b161b7221 */ /* 0x008fca0000000000 */
[----:B------:R0:W-:Y:S04]  /*0400*/  STG.E desc[UR4][R20.64], R27 ;  /* 0x0000001b14007986 */ /* 0x0001e8000c101904 */
[----:B------:R-:W3:Y:S04]  /*0410*/  LDG.E R22, desc[UR4][R18.64] ;  /* 0x0000000412167981 */ /* 0x000ee8000c1e1900 */
[----:B------:R-:W3:Y:S01]  /*0420*/  LDG.E R23, desc[UR4][R10.64] ;  /* 0x000000040a177981 */ /* 0x000ee2000c1e1900 */
[----:B------:R-:W-:-:S04]  /*0430*/  IMAD.WIDE R14, R2, 0x4, R20 ;  /* 0x00000004020e7825 */ /* 0x000fc800078e0214 */
[----:B------:R-:W-:-:S04]  /*0440*/  IMAD.WIDE R12, R2, 0x4, R18 ;  /* 0x00000004020c7825 */ /* 0x000fc800078e0212 */
[----:B------:R-:W-:-:S04]  /*0450*/  IMAD.WIDE R8, R2, 0x4, R10 ;  /* 0x0000000402087825 */ /* 0x000fc800078e020a */
[----:B---3--:R-:W-:-:S05]  /*0460*/  FADD R23, R22, R23 ;  /* 0x0000001716177221 */ /* 0x008fca0000000000 */
[----:B------:R1:W-:Y:S04]  /*0470*/  STG.E desc[UR4][R14.64], R23 ;  /* 0x000000170e007986 */ /* 0x0003e8000c101904 */
[----:B------:R-:W3:Y:S04]  /*0480*/  LDG.E R22, desc[UR4][R12.64] ;  /* 0x000000040c167981 */ /* 0x000ee8000c1e1900 */
[----:B--2---:R-:W3:Y:S01]  /*0490*/  LDG.E R25, desc[UR4][R8.64] ;  /* 0x0000000408197981 */ /* 0x004ee2000c1e1900 */
[----:B------:R-:W-:-:S04]  /*04a0*/  IMAD.WIDE R16, R2, 0x4, R14 ;  /* 0x0000000402107825 */ /* 0x000fc800078e020e */
[----:B------:R-:W-:-:S04]  /*04b0*/  IMAD.WIDE R18, R2, 0x4, R12 ;  /* 0x0000000402127825 */ /* 0x000fc800078e020c */
[----:B------:R-:W-:-:S04]  /*04c0*/  IMAD.WIDE R10, R2, 0x4, R8 ;  /* 0x00000004020a7825 */ /* 0x000fc800078e0208 */
[----:B---3--:R-:W-:-:S05]  /*04d0*/  FADD R25, R22, R25 ;  /* 0x0000001916197221 */ /* 0x008fca0000000000 */
[----:B------:R2:W-:Y:S04]  /*04e0*/  STG.E desc[UR4][R16.64], R25 ;  /* 0x0000001910007986 */ /* 0x0005e8000c101904 */
[----:B------:R-:W3:Y:S04]  /*04f0*/  LDG.E R22, desc[UR4][R18.64] ;  /* 0x0000000412167981 */ /* 0x000ee8000c1e1900 */
[----:B0-----:R-:W3:Y:S01]  /*0500*/  LDG.E R27, desc[UR4][R10.64] ;  /* 0x000000040a1b7981 */ /* 0x001ee2000c1e1900 */
[----:B------:R-:W-:-:S04]  /*0510*/  IMAD.WIDE R20, R2, 0x4, R16 ;  /* 0x0000000402147825 */ /* 0x000fc800078e0210 */
[----:B------:R-:W-:-:S04]  /*0520*/  IMAD.WIDE R12, R2, 0x4, R18 ;  /* 0x00000004020c7825 */ /* 0x000fc800078e0212 */
[----:B------:R-:W-:-:S04]  /*0530*/  IMAD.WIDE R8, R2, 0x4, R10 ;  /* 0x0000000402087825 */ /* 0x000fc800078e020a */
[----:B---3--:R-:W-:-:S05]  /*0540*/  FADD R27, R22, R27 ;  /* 0x0000001b161b7221 */ /* 0x008fca0000000000 */
[----:B------:R0:W-:Y:S04]  /*0550*/  STG.E desc[UR4][R20.64], R27 ;  /* 0x0000001b14007986 */ /* 0x0001e8000c101904 */
[----:B------:R-:W3:Y:S04]  /*0560*/  LDG.E R22, desc[UR4][R12.64] ;  /* 0x000000040c167981 */ /* 0x000ee8000c1e1900 */
[----:B-1----:R-:W3:Y:S01]  /*0570*/  LDG.E R23, desc[UR4][R8.64] ;  /* 0x0000000408177981 */ /* 0x002ee2000c1e1900 */
[----:B------:R-:W-:-:S04]  /*0580*/  IMAD.WIDE R14, R2, 0x4, R20 ;  /* 0x00000004020e7825 */ /* 0x000fc800078e0214 */
[----:B--2---:R-:W-:-:S04]  /*0590*/  IMAD.WIDE R16, R2, 0x4, R12 ;  /* 0x0000000402107825 */ /* 0x004fc800078e020c */
[----:B------:R-:W-:-:S04]  /*05a0*/  IMAD.WIDE R10, R2, 0x4, R8 ;  /* 0x00000004020a7825 */ /* 0x000fc800078e0208 */
[----:B---3--:R-:W-:-:S05]  /*05b0*/  FADD R23, R22, R23 ;  /* 0x0000001716177221 */ /* 0x008fca0000000000 */
        /* <DEDUP_REMOVED lines=11> */
[----:B-1----:R-:W-:-:S04]  /*0670*/  IMAD.WIDE R14, R2, 0x4, R12 ;  /* 0x00000004020e7825 */ /* 0x002fc800078e020c */
[----:B------:R-:W-:-:S04]  /*0680*/  IMAD.WIDE R10, R2, 0x4, R8 ;  /* 0x00000004020a7825 */ /* 0x000fc800078e0208 */
        /* <DEDUP_REMOVED lines=23> */
[----:B------:R-:W2:Y:S04]  /*0800*/  LDG.E R12, desc[UR4][R12.64] ;  /* 0x000000040c0c7981 */ /* 0x000ea8000c1e1900 */
[----:B------:R-:W2:Y:S01]  /*0810*/  LDG.E R9, desc[UR4][R8.64] ;  /* 0x0000000408097981 */ /* 0x000ea2000c1e1900 */
[----:B------:R-:W-:-:S04]  /*0820*/  IADD3 R4, PT, PT, R4, 0x10, RZ ;  /* 0x0000001004047810 */ /* 0x000fc80007ffe0ff */
[----:B------:R-:W-:Y:S01]  /*0830*/  ISETP.NE.AND P1, PT, R4, RZ, PT ;  /* 0x000000ff0400720c */ /* 0x000fe20003f25270 */
[C---:B-1----:R-:W-:Y:S01]  /*0840*/  IMAD.WIDE R16, R2.reuse, 0x4, R20 ;  /* 0x0000000402107825 */ /* 0x042fe200078e0214 */
[----:B------:R-:W-:-:S03]  /*0850*/  LEA R7, R2, R7, 0x4 ;  /* 0x0000000702077211 */ /* 0x000fc600078e20ff */
[----:B--2---:R-:W-:-:S05]  /*0860*/  FADD R19, R12, R9 ;  /* 0x000000090c137221 */ /* 0x004fca0000000000 */
[----:B------:R3:W-:Y:S03]  /*0870*/  STG.E desc[UR4][R16.64], R19 ;  /* 0x0000001310007986 */ /* 0x0007e6000c101904 */
[----:B------:R-:W-:Y:S05]  /*0880*/  @P1 BRA `(.L_x_25) ;  /* 0xfffffff800241947 */ /* 0x000fea000383ffff */
.L_x_24:
[----:B0-----:R-:W-:Y:S05]  /*0890*/  @!P0 EXIT ;  /* 0x000000000000894d */ /* 0x001fea0003800000 */
[----:B------:R-:W-:Y:S02]  /*08a0*/  ISETP.GE.U32.AND P0, PT, R6, 0x8, PT ;  /* 0x000000080600780c */ /* 0x000fe40003f06070 */
[----:B------:R-:W-:-:S04]  /*08b0*/  LOP3.LUT R4, R3, 0x7, RZ, 0xc0, !PT ;  /* 0x0000000703047812 */ /* 0x000fc800078ec0ff */
[----:B------:R-:W-:-:S07]  /*08c0*/  ISETP.NE.AND P1, PT, R4, RZ, PT ;  /* 0x000000ff0400720c */ /* 0x000fce0003f25270 */
[----:B------:R-:W-:Y:S06]  /*08d0*/  @!P0 BRA `(.L_x_26) ;  /* 0x0000000000f48947 */ /* 0x000fec0003800000 */
[----:B------:R-:W0:Y:S01]  /*08e0*/  LDC.64 R6, c[0x0][0x380] ;  /* 0x0000e000ff067b82 */ /* 0x000e220000000a00 */
[----:B------:R-:W-:-:S07]  /*08f0*/  IMAD R13, R0, R2, R5 ;  /* 0x00000002000d7224 */ /* 0x000fce00078e0205 */
[----:B------:R-:W1:Y:S08]  /*0900*/  LDC.64 R8, c[0x0][0x388] ;  /* 0x0000e200ff087b82 */ /* 0x000e700000000a00 */
[----:B------:R-:W2:Y:S01]  /*0910*/  LDC.64 R10, c[0x0][0x390] ;  /* 0x0000e400ff0a7b82 */ /* 0x000ea20000000a00 */
[----:B0-----:R-:W-:-:S05]  /*0920*/  IMAD.WIDE R6, R13, 0x4, R6 ;  /* 0x000000040d067825 */ /* 0x001fca00078e0206 */
[----:B------:R-:W3:Y:S01]  /*0930*/  LDG.E R12, desc[UR4][R6.64] ;  /* 0x00000004060c7981 */ /* 0x000ee2000c1e1900 */
[----:B-1----:R-:W-:-:S05]  /*0940*/  IMAD.WIDE R8, R13, 0x4, R8 ;  /* 0x000000040d087825 */ /* 0x002fca00078e0208 */
[----:B------:R-:W3:Y:S01]  /*0950*/  LDG.E R15, desc[UR4][R8.64] ;  /* 0x00000004080f7981 */ /* 0x000ee2000c1e1900 */
[----:B--2---:R-:W-:-:S04]  /*0960*/  IMAD.WIDE R10, R13, 0x4, R10 ;  /* 0x000000040d0a7825 */ /* 0x004fc800078e020a */
[----:B---3--:R-:W-:Y:S01]  /*0970*/  FADD R21, R12, R15 ;  /* 0x0000000f0c157221 */ /* 0x008fe20000000000 */
[----:B------:R-:W-:-:S04]  /*0980*/  IMAD.WIDE R12, R2, 0x4, R6 ;  /* 0x00000004020c7825 */ /* 0x000fc800078e0206 */
[C---:B------:R-:W-:Y:S01]  /*0990*/  IMAD.WIDE R14, R2.reuse, 0x4, R8 ;  /* 0x00000004020e7825 */ /* 0x040fe200078e0208 */
        /* <DEDUP_REMOVED lines=11> */
[----:B0-----:R-:W-:-:S04]  /*0a50*/  IMAD.WIDE R10, R2, 0x4, R6 ;  /* 0x00000004020a7825 */ /* 0x001fc800078e0206 */
[----:B------:R-:W-:-:S04]  /*0a60*/  IMAD.WIDE R12, R2, 0x4, R8 ;  /* 0x00000004020c7825 */ /* 0x000fc800078e0208 */
        /* <DEDUP_REMOVED lines=10> */
[----:B-1----:R-:W3:Y:S01]  /*0b10*/  LDG.E R23, desc[UR4][R8.64] ;  /* 0x0000000408177981 */ /* 0x002ee2000c1e1900 */
        /* <DEDUP_REMOVED lines=19> */
[----:B------:R-:W0:Y:S04]  /*0c50*/  LDG.E R10, desc[UR4][R10.64] ;  /* 0x000000040a0a7981 */ /* 0x000e28000c1e1900 */
[----:B------:R-:W0:Y:S01]  /*0c60*/  LDG.E R13, desc[UR4][R12.64] ;  /* 0x000000040c0d7981 */ /* 0x000e22000c1e1900 */
[----:B-1----:R-:W-:Y:S01]  /*0c70*/  IMAD.WIDE R16, R2, 0x4, R14 ;  /* 0x0000000402107825 */ /* 0x002fe200078e020e */
[----:B------:R-:W-:-:S03]  /*0c80*/  IADD3 R0, PT, PT, R0, 0x8, RZ ;  /* 0x0000000800007810 */ /* 0x000fc60007ffe0ff */
[----:B0-----:R-:W-:-:S05]  /*0c90*/  FADD R19, R10, R13 ;  /* 0x0000000d0a137221 */ /* 0x001fca0000000000 */
[----:B------:R2:W-:Y:S02]  /*0ca0*/  STG.E desc[UR4][R16.64], R19 ;  /* 0x0000001310007986 */ /* 0x0005e4000c101904 */
.L_x_26:
[----:B------:R-:W-:Y:S05]  /*0cb0*/  @!P1 EXIT ;  /* 0x000000000000994d */ /* 0x000fea0003800000 */
[----:B------:R-:W-:Y:S02]  /*0cc0*/  ISETP.GE.U32.AND P0, PT, R4, 0x4, PT ;  /* 0x000000040400780c */ /* 0x000fe40003f06070 */
[----:B------:R-:W-:-:S04]  /*0cd0*/  LOP3.LUT R3, R3, 0x3, RZ, 0xc0, !PT ;  /* 0x0000000303037812 */ /* 0x000fc800078ec0ff */
[----:B------:R-:W-:-:S07]  /*0ce0*/  ISETP.NE.AND P1, PT, R3, RZ, PT ;  /* 0x000000ff0300720c */ /* 0x000fce0003f25270 */
[----:B------:R-:W-:Y:S06]  /*0cf0*/  @!P0 BRA `(.L_x_27) ;  /* 0x0000000000848947 */ /* 0x000fec0003800000 */
[----:B------:R-:W0:Y:S01]  /*0d00*/  LDC.64 R6, c[0x0][0x380] ;  /* 0x0000e000ff067b82 */ /* 0x000e220000000a00 */
[----:B--2---:R-:W-:-:S07]  /*0d10*/  IMAD R15, R0, R2, R5 ;  /* 0x00000002000f7224 */ /* 0x004fce00078e0205 */
[----:B------:R-:W1:Y:S08]  /*0d20*/  LDC.64 R8, c[0x0][0x388] ;  /* 0x0000e200ff087b82 */ /* 0x000e700000000a00 */
[----:B------:R-:W2:Y:S01]  /*0d30*/  LDC.64 R10, c[0x0][0x390] ;  /* 0x0000e400ff0a7b82 */ /* 0x000ea20000000a00 */
[----:B0-----:R-:W-:-:S05]  /*0d40*/  IMAD.WIDE R6, R15, 0x4, R6 ;  /* 0x000000040f067825 */ /* 0x001fca00078e0206 */
[----:B------:R-:W3:Y:S01]  /*0d50*/  LDG.E R4, desc[UR4][R6.64] ;  /* 0x0000000406047981 */ /* 0x000ee2000c1e1900 */
[----:B-1----:R-:W-:-:S05]  /*0d60*/  IMAD.WIDE R8, R15, 0x4, R8 ;  /* 0x000000040f087825 */ /* 0x002fca00078e0208 */
[----:B------:R-:W3:Y:S01]  /*0d70*/  LDG.E R13, desc[UR4][R8.64] ;  /* 0x00000004080d7981 */ /* 0x000ee2000c1e1900 */
[----:B--2---:R-:W-:-:S04]  /*0d80*/  IMAD.WIDE R10, R15, 0x4, R10 ;  /* 0x000000040f0a7825 */ /* 0x004fc800078e020a */
[----:B------:R-:W-:-:S04]  /*0d90*/  IMAD.WIDE R14, R2, 0x4, R8 ;  /* 0x00000004020e7825 */ /* 0x000fc800078e0208 */
[----:B---3--:R-:W-:Y:S01]  /*0da0*/  FADD R21, R4, R13 ;  /* 0x0000000d04157221 */ /* 0x008fe20000000000 */
        /* <DEDUP_REMOVED lines=16> */
[----:B------:R-:W1:Y:S04]  /*0eb0*/  LDG.E R10, desc[UR4][R10.64] ;  /* 0x000000040a0a7981 */ /* 0x000e68000c1e1900 */
[----:B------:R-:W1:Y:S01]  /*0ec0*/  LDG.E R13, desc[UR4][R12.64] ;  /* 0x000000040c0d7981 */ /* 0x000e62000c1e1900 */
[----:B------:R-:W-:Y:S01]  /*0ed0*/  IMAD.WIDE R14, R2, 0x4, R18 ;  /* 0x00000004020e7825 */ /* 0x000fe200078e0212 */
[----:B------:R-:W-:-:S03]  /*0ee0*/  IADD3 R0, PT, PT, R0, 0x4, RZ ;  /* 0x0000000400007810 */ /* 0x000fc60007ffe0ff */
[----:B-1----:R-:W-:-:S05]  /*0ef0*/  FADD R17, R10, R13 ;  /* 0x0000000d0a117221 */ /* 0x002fca0000000000 */
[----:B------:R0:W-:Y:S02]  /*0f00*/  STG.E desc[UR4][R14.64], R17 ;  /* 0x000000110e007986 */ /* 0x0001e4000c101904 */
.L_x_27:
[----:B------:R-:W-:Y:S05]  /*0f10*/  @!P1 EXIT ;  /* 0x000000000000994d */ /* 0x000fea0003800000 */
[----:B------:R-:W1:Y:S01]  /*0f20*/  LDC.64 R6, c[0x0][0x390] ;  /* 0x0000e400ff067b82 */ /* 0x000e620000000a00 */
[----:B0-23--:R-:W-:Y:S01]  /*0f30*/  IMAD R17, R0, R2, R5 ;  /* 0x0000000200117224 */ /* 0x00dfe200078e0205 */
[----:B------:R-:W-:-:S06]  /*0f40*/  IADD3 R3, PT, PT, -R3, RZ, RZ ;  /* 0x000000ff03037210 */ /* 0x000fcc0007ffe1ff */
[----:B------:R-:W0:Y:S08]  /*0f50*/  LDC.64 R8, c[0x0][0x380] ;  /* 0x0000e000ff087b82 */ /* 0x000e300000000a00 */
[----:B------:R-:W2:Y:S02]  /*0f60*/  LDC.64 R10, c[0x0][0x388] ;  /* 0x0000e200ff0a7b82 */ /* 0x000ea40000000a00 */
.L_x_28:
[----:B0-----:R-:W-:-:S04]  /*0f70*/  IMAD.WIDE R4, R17, 0x4, R8 ;  /* 0x0000000411047825 */ /* 0x001fc800078e0208 */
[----:B--2---:R-:W-:Y:S02]  /*0f80*/  IMAD.WIDE R12, R17, 0x4, R10 ;  /* 0x00000004110c7825 */ /* 0x004fe400078e020a */
[----:B------:R-:W2:Y:S04]  /*0f90*/  LDG.E R4, desc[UR4][R4.64] ;  /* 0x0000000404047981 */ /* 0x000ea8000c1e1900 */
[----:B------:R-:W2:Y:S01]  /*0fa0*/  LDG.E R13, desc[UR4][R12.64] ;  /* 0x000000040c0d7981 */ /* 0x000ea2000c1e1900 */
[----:B------:R-:W-:Y:S01]  /*0fb0*/  IADD3 R3, PT, PT, R3, 0x1, RZ ;  /* 0x0000000103037810 */ /* 0x000fe20007ffe0ff */
[C---:B-1-3--:R-:W-:Y:S01]  /*0fc0*/  IMAD.WIDE R14, R17.reuse, 0x4, R6 ;  /* 0x00000004110e7825 */ /* 0x04afe200078e0206 */
[----:B------:R-:W-:Y:S02]  /*0fd0*/  IADD3 R17, PT, PT, R17, R2, RZ ;  /* 0x0000000211117210 */ /* 0x000fe40007ffe0ff */
[----:B------:R-:W-:Y:S01]  /*0fe0*/  ISETP.NE.AND P0, PT, R3, RZ, PT ;  /* 0x000000ff0300720c */ /* 0x000fe20003f05270 */
[----:B--2---:R-:W-:-:S05]  /*0ff0*/  FADD R19, R4, R13 ;  /* 0x0000000d04137221 */ /* 0x004fca0000000000 */
[----:B------:R3:W-:Y:S07]  /*1000*/  STG.E desc[UR4][R14.64], R19 ;  /* 0x000000130e007986 */ /* 0x0007ee000c101904 */
[----:B------:R-:W-:Y:S05]  /*1010*/  @P0 BRA `(.L_x_28) ;  /* 0xfffffffc00d40947 */ /* 0x000fea000383ffff */
[----:B------:R-:W-:Y:S05]  /*1020*/  EXIT ;  /* 0x000000000000794d */ /* 0x000fea0003800000 */
.L_x_29:
        /* <DEDUP_REMOVED lines=13> */
.L_x_60:


//--------------------- .text._Z31sumMatrixOnGPU_2DGrid1DBlock_v1PfS_S_ii --------------------------
	.section	.text._Z31sumMatrixOnGPU_2DGrid1DBlock_v1PfS_S_ii,"ax",@progbits
	.align	128
        .global         _Z31sumMatrixOnGPU_2DGrid1DBlock_v1PfS_S_ii
        .type           _Z31sumMatrixOnGPU_2DGrid1DBlock_v1PfS_S_ii,@function
        .size           _Z31sumMatrixOnGPU_2DGrid1DBlock_v1PfS_S_ii,(.L_x_61 - _Z31sumMatrixOnGPU_2DGrid1DBlock_v1PfS_S_ii)
        .other          _Z31sumMatrixOnGPU_2DGrid1DBlock_v1PfS_S_ii,@"STO_CUDA_ENTRY STV_DEFAULT"
_Z31sumMatrixOnGPU_2DGrid1DBlock_v1PfS_S_ii:
.text._Z31sumMatrixOnGPU_2DGrid1DBlock_v1PfS_S_ii:
        /* <DEDUP_REMOVED lines=18> */
.L_x_31:
        /* <DEDUP_REMOVED lines=119> */
.L_x_30:
        /* <DEDUP_REMOVED lines=66> */
.L_x_32:
        /* <DEDUP_REMOVED lines=38> */
.L_x_33:
[----:B------:R-:W-:Y:S05]  /*0f10*/  @!P1 EXIT ;  /* 0x000000000000994d */ /* 0x000fea0003800000 */
[----:B------:R-:W1:Y:S01]  /*0f20*/  LDC.64 R6, c[0x0][0x390] ;  /* 0x0000e400ff067b82 */ /* 0x000e620000000a00 */
[----:B0-23--:R-:W-:Y:S01]  /*0f30*/  IMAD R17, R0, R2, R5 ;  /* 0x0000000200117224 */ /* 0x00dfe200078e0205 */
[----:B------:R-:W-:-:S06]  /*0f40*/  IADD3 R3, PT, PT, -R3, RZ, RZ ;  /* 0x000000ff03037210 */ /* 0x000fcc0007ffe1ff */
[----:B------:R-:W0:Y:S08]  /*0f50*/  LDC.64 R8, c[0x0][0x380] ;  /* 0x0000e000ff087b82 */ /* 0x000e300000000a00 */
[----:B------:R-:W2:Y:S02]  /*0f60*/  LDC.64 R10, c[0x0][0x388] ;  /* 0x0000e200ff0a7b82 */ /* 0x000ea40000000a00 */
.L_x_34:
        /* <DEDUP_REMOVED lines=12> */
.L_x_35:
        /* <DEDUP_REMOVED lines=13> */
.L_x_61:


//--------------------- .text._Z24multiplyMatrixOnGPU_1D1DPfS_S_ii --------------------------
	.section	.text._Z24multiplyMatrixOnGPU_1D1DPfS_S_ii,"ax",@progbits
	.align	128
        .global         _Z24multiplyMatrixOnGPU_1D1DPfS_S_ii
        .type           _Z24multiplyMatrixOnGPU_1D1DPfS_S_ii,@function
        .size           _Z24multiplyMatrixOnGPU_1D1DPfS_S_ii,(.L_x_62 - _Z24multiplyMatrixOnGPU_1D1DPfS_S_ii)
        .other          _Z24multiplyMatrixOnGPU_1D1DPfS_S_ii,@"STO_CUDA_ENTRY STV_DEFAULT"
_Z24multiplyMatrixOnGPU_1D1DPfS_S_ii:
.text._Z24multiplyMatrixOnGPU_1D1DPfS_S_ii:
        /* <DEDUP_REMOVED lines=22> */
.L_x_41:
        /* <DEDUP_REMOVED lines=18> */
.L_x_38:
        /* <DEDUP_REMOVED lines=48> */
.L_x_37:
        /* <DEDUP_REMOVED lines=38> */
.L_x_40:
        /* <DEDUP_REMOVED lines=33> */
.L_x_39:
        /* <DEDUP_REMOVED lines=9> */
.L_x_36:
        /* <DEDUP_REMOVED lines=8> */
.L_x_43:
        /* <DEDUP_REMOVED lines=27> */
.L_x_42:
        /* <DEDUP_REMOVED lines=19> */
.L_x_44:
        /* <DEDUP_REMOVED lines=13> */
.L_x_45:
[----:B------:R-:W-:Y:S05]  /*0eb0*/  @P1 EXIT ;  /* 0x000000000000194d */ /* 0x000fea0003800000 */
[----:B01----:R-:W0:Y:S01]  /*0ec0*/  LDC.64 R4, c[0x0][0x390] ;  /* 0x0000e400ff047b82 */ /* 0x003e220000000a00 */
[----:B------:R-:W-:-:S04]  /*0ed0*/  IMAD R3, R0, R10, R3 ;  /* 0x0000000a00037224 */ /* 0x000fc800078e0203 */
[----:B0-----:R-:W-:-:S05]  /*0ee0*/  IMAD.WIDE.U32 R2, R3, 0x4, R4 ;  /* 0x0000000403027825 */ /* 0x001fca00078e0004 */
[----:B------:R-:W-:Y:S01]  /*0ef0*/  STG.E desc[UR6][R2.64], RZ ;  /* 0x000000ff02007986 */ /* 0x000fe2000c101906 */
[----:B------:R-:W-:Y:S05]  /*0f00*/  EXIT ;  /* 0x000000000000794d */ /* 0x000fea0003800000 */
.L_x_46:
        /* <DEDUP_REMOVED lines=15> */
.L_x_62:


//--------------------- .text._Z22sumMatrixOnGPU_1D1D_v2PfS_S_ii --------------------------
	.section	.text._Z22sumMatrixOnGPU_1D1D_v2PfS_S_ii,"ax",@progbits
	.align	128
        .global         _Z22sumMatrixOnGPU_1D1D_v2PfS_S_ii
        .type           _Z22sumMatrixOnGPU_1D1D_v2PfS_S_ii,@function
        .size           _Z22sumMatrixOnGPU_1D1D_v2PfS_S_ii,(.L_x_63 - _Z22sumMatrixOnGPU_1D1D_v2PfS_S_ii)
        .other          _Z22sumMatrixOnGPU_1D1D_v2PfS_S_ii,@"STO_CUDA_ENTRY STV_DEFAULT"
_Z22sumMatrixOnGPU_1D1D_v2PfS_S_ii:
.text._Z22sumMatrixOnGPU_1D1D_v2PfS_S_ii:
        /* <DEDUP_REMOVED lines=18> */
.L_x_48:
        /* <DEDUP_REMOVED lines=119> */
.L_x_47:
        /* <DEDUP_REMOVED lines=66> */
.L_x_49:
        /* <DEDUP_REMOVED lines=38> */
.L_x_50:
[----:B------:R-:W-:Y:S05]  /*0f10*/  @!P1 EXIT ;  /* 0x000000000000994d */ /* 0x000fea0003800000 */
[----:B------:R-:W1:Y:S01]  /*0f20*/  LDC.64 R6, c[0x0][0x390] ;  /* 0x0000e400ff067b82 */ /* 0x000e620000000a00 */
[----:B0-23--:R-:W-:Y:S01]  /*0f30*/  IMAD R17, R0, R2, R5 ;  /* 0x0000000200117224 */ /* 0x00dfe200078e0205 */
[----:B------:R-:W-:-:S06]  /*0f40*/  IADD3 R3, PT, PT, -R3, RZ, RZ ;  /* 0x000000ff03037210 */ /* 0x000fcc0007ffe1ff */
[----:B------:R-:W0:Y:S08]  /*0f50*/  LDC.64 R8, c[0x0][0x380] ;  /* 0x0000e000ff087b82 */ /* 0x000e300000000a00 */
[----:B------:R-:W2:Y:S02]  /*0f60*/  LDC.64 R10, c[0x0][0x388] ;  /* 0x0000e200ff0a7b82 */ /* 0x000ea40000000a00 */
.L_x_51:
        /* <DEDUP_REMOVED lines=12> */
.L_x_52:
        /* <DEDUP_REMOVED lines=13> */
.L_x_63:


//--------------------- .text._Z22sumMatrixOnGPU_1D1D_v1PfS_S_ii --------------------------
	.section	.text._Z22sumMatrixOnGPU_1D1D_v1PfS_S_ii,"ax",@progbits
	.align	128
        .global         _Z22sumMatrixOnGPU_1D1D_v1PfS_S_ii
        .type           _Z22sumMatrixOnGPU_1D1D_v1PfS_S_ii,@function
        .size           _Z22sumMatrixOnGPU_1D1D_v1PfS_S_ii,(.L_x_64 - _Z22sumMatrixOnGPU_1D1D_v1PfS_S_ii)
        .other          _Z22sumMatrixOnGPU_1D1D_v1PfS_S_ii,@"STO_CUDA_ENTRY STV_DEFAULT"
_Z22sumMatrixOnGPU_1D1D_v1PfS_S_ii:
.text._Z22sumMatrixOnGPU_1D1D_v1PfS_S_ii:
[----:B------:R-:W-:Y:S01]  /*0000*/  LDC R1, c[0x0][0x37c] ;  /* 0x0000df00ff017b82 */ /* 0x000fe20000000800 */
[----:B------:R-:W0:Y:S07]  /*0010*/  S2R R9, SR_TID.X ;  /* 0x0000000000097919 */ /* 0x000e2e0000002100 */
[----:B------:R-:W0:Y:S01]  /*0020*/  S2UR UR6, SR_CTAID.X ;  /* 0x00000000000679c3 */ /* 0x000e220000002500 */
[----:B------:R-:W1:Y:S07]  /*0030*/  LDCU.64 UR4, c[0x0][0x358] ;  /* 0x00006b00ff0477ac */ /* 0x000e6e0008000a00 */
[----:B------:R-:W0:Y:S08]  /*0040*/  LDC R0, c[0x0][0x360] ;  /* 0x0000d800ff007b82 */ /* 0x000e300000000800 */
[----:B------:R-:W2:Y:S08]  /*0050*/  LDC.64 R2, c[0x0][0x380] ;  /* 0x0000e000ff027b82 */ /* 0x000eb00000000a00 */
[----:B------:R-:W3:Y:S01]  /*0060*/  LDC.64 R4, c[0x0][0x388] ;  /* 0x0000e200ff047b82 */ /* 0x000ee20000000a00 */
[----:B0-----:R-:W-:-:S07]  /*0070*/  IMAD R9, R0, UR6, R9 ;  /* 0x0000000600097c24 */ /* 0x001fce000f8e0209 */
[----:B------:R-:W0:Y:S01]  /*0080*/  LDC.64 R6, c[0x0][0x390] ;  /* 0x0000e400ff067b82 */ /* 0x000e220000000a00 */
[----:B--2---:R-:W-:-:S06]  /*0090*/  IMAD.WIDE.U32 R2, R9, 0x4, R2 ;  /* 0x0000000409027825 */ /* 0x004fcc00078e0002 */
[----:B-1----:R-:W2:Y:S01]  /*00a0*/  LDG.E R2, desc[UR4][R2.64] ;  /* 0x0000000402027981 */ /* 0x002ea2000c1e1900 */
[----:B---3--:R-:W-:-:S06]  /*00b0*/  IMAD.WIDE.U32 R4, R9, 0x4, R4 ;  /* 0x0000000409047825 */ /* 0x008fcc00078e0004 */
[----:B------:R-:W2:Y:S01]  /*00c0*/  LDG.E R5, desc[UR4][R4.64] ;  /* 0x0000000404057981 */ /* 0x000ea2000c1e1900 */
[----:B0-----:R-:W-:-:S04]  /*00d0*/  IMAD.WIDE.U32 R6, R9, 0x4, R6 ;  /* 0x0000000409067825 */ /* 0x001fc800078e0006 */
[----:B--2---:R-:W-:-:S05]  /*00e0*/  FADD R9, R2, R5 ;  /* 0x0000000502097221 */ /* 0x004fca0000000000 */
[----:B------:R-:W-:Y:S01]  /*00f0*/  STG.E desc[UR4][R6.64], R9 ;  /* 0x0000000906007986 */ /* 0x000fe2000c101904 */
[----:B------:R-:W-:Y:S05]  /*0100*/  EXIT ;  /* 0x000000000000794d */ /* 0x000fea0003800000 */
.L_x_53:
        /* <DEDUP_REMOVED lines=15> */
.L_x_64:


//--------------------- .nv.shared.reserved.0     --------------------------
	.section	.nv.shared.reserved.0,"aw",@nobits
	.weak		__nv_reservedSMEM_offset_0_alias
	.size		__nv_reservedSMEM_offset_0_alias, 0, 64
	.other		__nv_reservedSMEM_offset_0_alias,@"STO_CUDA_RESERVED_SHARED STV_DEFAULT"
__nv_reservedSMEM_offset_0_alias:
	.zero		0
	.zero		64


//--------------------- .nv.constant0._Z18transposeMatrixGPUPfS_ii --------------------------
	.section	.nv.constant0._Z18transposeMatrixGPUPfS_ii,"a",@progbits
	.sectionflags	@""
	.align	4
.nv.constant0._Z18transposeMatrixGPUPfS_ii:
	.zero		920


//--------------------- .nv.constant0._Z24multiplyMatrixOnGPU_2D2DPfS_S_ii --------------------------
	.section	.nv.constant0._Z24multiplyMatrixOnGPU_2D2DPfS_S_ii,"a",@progbits
	.sectionflags	@""
	.align	4
.nv.constant0._Z24multiplyMatrixOnGPU_2D2DPfS_S_ii:
	.zero		928


//--------------------- .nv.constant0._Z19calculateMatrix2D2DPfS_S_S_S_S_ii --------------------------
	.section	.nv.constant0._Z19calculateMatrix2D2DPfS_S_S_S_S_ii,"a",@progbits
	.sectionflags	@""
	.align	4
.nv.constant0._Z19calculateMatrix2D2DPfS_S_S_S_S_ii:
	.zero		952


//--------------------- .nv.constant0._Z22sumMatrixOnGPU_2D2D_v2PfS_S_ii --------------------------
	.section	.nv.constant0._Z22sumMatrixOnGPU_2D2D_v2PfS_S_ii,"a",@progbits
	.sectionflags	@""
	.align	4
.nv.constant0._Z22sumMatrixOnGPU_2D2D_v2PfS_S_ii:
	.zero		928


//--------------------- .nv.constant0._Z22sumMatrixOnGPU_2D2D_v1PfS_S_ii --------------------------
	.section	.nv.constant0._Z22sumMatrixOnGPU_2D2D_v1PfS_S_ii,"a",@progbits
	.sectionflags	@""
	.align	4
.nv.constant0._Z22sumMatrixOnGPU_2D2D_v1PfS_S_ii:
	.zero		928


//--------------------- .nv.constant0._Z33multiplyMatrixOnGPU_2DGrid1DBlockPfS_S_ii --------------------------
	.section	.nv.constant0._Z33multiplyMatrixOnGPU_2DGrid1DBlockPfS_S_ii,"a",@progbits
	.sectionflags	@""
	.align	4
.nv.constant0._Z33multiplyMatrixOnGPU_2DGrid1DBlockPfS_S_ii:
	.zero		928


//--------------------- .nv.constant0._Z31sumMatrixOnGPU_2DGrid1DBlock_v2PfS_S_ii --------------------------
	.section	.nv.constant0._Z31sumMatrixOnGPU_2DGrid1DBlock_v2PfS_S_ii,"a",@progbits
	.sectionflags	@""
	.align	4
.nv.constant0._Z31sumMatrixOnGPU_2DGrid1DBlock_v2PfS_S_ii:
	.zero		928


//--------------------- .nv.constant0._Z31sumMatrixOnGPU_2DGrid1DBlock_v1PfS_S_ii --------------------------
	.section	.nv.constant0._Z31sumMatrixOnGPU_2DGrid1DBlock_v1PfS_S_ii,"a",@progbits
	.sectionflags	@""
	.align	4
.nv.constant0._Z31sumMatrixOnGPU_2DGrid1DBlock_v1PfS_S_ii:
	.zero		928


//--------------------- .nv.constant0._Z24multiplyMatrixOnGPU_1D1DPfS_S_ii --------------------------
	.section	.nv.constant0._Z24multiplyMatrixOnGPU_1D1DPfS_S_ii,"a",@progbits
	.sectionflags	@""
	.align	4
.nv.constant0._Z24multiplyMatrixOnGPU_1D1DPfS_S_ii:
	.zero		928


//--------------------- .nv.constant0._Z22sumMatrixOnGPU_1D1D_v2PfS_S_ii --------------------------
	.section	.nv.constant0._Z22sumMatrixOnGPU_1D1D_v2PfS_S_ii,"a",@progbits
	.sectionflags	@""
	.align	4
.nv.constant0._Z22sumMatrixOnGPU_1D1D_v2PfS_S_ii:
	.zero		928


//--------------------- .nv.constant0._Z22sumMatrixOnGPU_1D1D_v1PfS_S_ii --------------------------
	.section	.nv.constant0._Z22sumMatrixOnGPU_1D1D_v1PfS_S_ii,"a",@progbits
	.sectionflags	@""
	.align	4
.nv.constant0._Z22sumMatrixOnGPU_1D1D_v1PfS_S_ii:
	.zero		928


//--------------------- SYMBOLS --------------------------

	.type		.nv.reservedSmem.offset0,@object
	.size		.nv.reservedSmem.offset0,0x4
